	.target	sm_90a

	.elftype	@"ET_EXEC"


//--------------------- .note.nv.tkinfo           --------------------------
	.section	.note.nv.tkinfo,"",@"SHT_NOTE"
	.sectionflags	@"SHF_NOTE_NV_TKINFO"
	.tkinfo
        /*0018*/ 	.word	0x00000002
        /*0030*/ 	.string	""
        /*0030*/ 	.string	"ptxas"
        /*0030*/ 	.string	"Cuda compilation tools, release 13.0, V13.0.88"
        /*0030*/ 	.string	"Build cuda_13.0.r13.0/compiler.36424714_0"
        /*0030*/ 	.string	"-arch sm_90a -m 64 "



//--------------------- .note.nv.cuinfo           --------------------------
	.section	.note.nv.cuinfo,"",@"SHT_NOTE"
	.sectionflags	@"SHF_NOTE_NV_CUINFO"
        /*0018*/ 	.short	0x0002
        /*001a*/ 	.short	0x005a
        /*001c*/ 	.short	0x0082
	.zero		2


//--------------------- .nv.info                  --------------------------
	.section	.nv.info,"",@"SHT_CUDA_INFO"
	.align	4


	//----- nvinfo : EIATTR_REGCOUNT
	.align		4
        /*0000*/ 	.byte	0x04, 0x2f
        /*0002*/ 	.short	(.L_12 - .L_11)
	.align		4
.L_11:
        /*0004*/ 	.word	index@(_ZN7cutlass13device_kernelINS_4gemm6kernel13GemmUniversalIN4cute5tupleIJiiiiEEENS1_10collective13CollectiveMmaINS1_37MainloopSm90TmaGmmaWarpSpecializedFP8ILi3ENS5_IJNS4_1CILi2EEENSA_ILi1EEESC_EEENS1_32KernelTmaWarpSpecializedPingpongEEENS5_IJNSA_ILi64EEENSA_ILi256EEESG_EEENS_12float_e4m3_tENS5_IJlSC_lEEESJ_SK_NS4_8TiledMMAINS4_8MMA_AtomIJNS4_4SM904GMMA31MMA_64x256x32_F32E4M3E4M3_SS_TNILNSO_7ScaleInE1ELSQ_1EEEEEENS4_6LayoutINS5_IJSC_SC_SC_EEENS5_IJNSA_ILi0EEESV_SV_EEEEENS5_IJNS4_10UnderscoreESY_SY_EEEEENS4_13SM90_TMA_LOADENS4_14ComposedLayoutINS4_7SwizzleILi2ELi4ELi3EEENS4_18smem_ptr_flag_bitsILi8EEENST_INS5_IJNSA_ILi8EEESG_EEENS5_IJSG_SC_EEEEEEEvNS4_8identityENS4_23SM90_TMA_LOAD_MULTICASTES1B_vS1C_EENS_8epilogue10collective6detail29Sm90TmaWarpSpecializedAdapterINS1G_15DefaultEpilogueISJ_SK_SK_NS1F_6thread17LinearCombinationISJ_Li1EffLNS1K_9ScaleType4KindE0ELNS_15FloatRoundStyleE2ESJ_EENS1_15EpilogueDefaultEEEEEvvEEEEvNT_6ParamsE)
        /*0008*/ 	.word	0x000000a8


	//----- nvinfo : EIATTR_FRAME_SIZE
	.align		4
.L_12:
        /*000c*/ 	.byte	0x04, 0x11
        /*000e*/ 	.short	(.L_14 - .L_13)
	.align		4
.L_13:
        /*0010*/ 	.word	index@(_ZN7cutlass13device_kernelINS_4gemm6kernel13GemmUniversalIN4cute5tupleIJiiiiEEENS1_10collective13CollectiveMmaINS1_37MainloopSm90TmaGmmaWarpSpecializedFP8ILi3ENS5_IJNS4_1CILi2EEENSA_ILi1EEESC_EEENS1_32KernelTmaWarpSpecializedPingpongEEENS5_IJNSA_ILi64EEENSA_ILi256EEESG_EEENS_12float_e4m3_tENS5_IJlSC_lEEESJ_SK_NS4_8TiledMMAINS4_8MMA_AtomIJNS4_4SM904GMMA31MMA_64x256x32_F32E4M3E4M3_SS_TNILNSO_7ScaleInE1ELSQ_1EEEEEENS4_6LayoutINS5_IJSC_SC_SC_EEENS5_IJNSA_ILi0EEESV_SV_EEEEENS5_IJNS4_10UnderscoreESY_SY_EEEEENS4_13SM90_TMA_LOADENS4_14ComposedLayoutINS4_7SwizzleILi2ELi4ELi3EEENS4_18smem_ptr_flag_bitsILi8EEENST_INS5_IJNSA_ILi8EEESG_EEENS5_IJSG_SC_EEEEEEEvNS4_8identityENS4_23SM90_TMA_LOAD_MULTICASTES1B_vS1C_EENS_8epilogue10collective6detail29Sm90TmaWarpSpecializedAdapterINS1G_15DefaultEpilogueISJ_SK_SK_NS1F_6thread17LinearCombinationISJ_Li1EffLNS1K_9ScaleType4KindE0ELNS_15FloatRoundStyleE2ESJ_EENS1_15EpilogueDefaultEEEEEvvEEEEvNT_6ParamsE)
        /*0014*/ 	.word	0x00000118


	//----- nvinfo : EIATTR_MIN_STACK_SIZE
	.align		4
.L_14:
        /*0018*/ 	.byte	0x04, 0x12
        /*001a*/ 	.short	(.L_16 - .L_15)
	.align		4
.L_15:
        /*001c*/ 	.word	index@(_ZN7cutlass13device_kernelINS_4gemm6kernel13GemmUniversalIN4cute5tupleIJiiiiEEENS1_10collective13CollectiveMmaINS1_37MainloopSm90TmaGmmaWarpSpecializedFP8ILi3ENS5_IJNS4_1CILi2EEENSA_ILi1EEESC_EEENS1_32KernelTmaWarpSpecializedPingpongEEENS5_IJNSA_ILi64EEENSA_ILi256EEESG_EEENS_12float_e4m3_tENS5_IJlSC_lEEESJ_SK_NS4_8TiledMMAINS4_8MMA_AtomIJNS4_4SM904GMMA31MMA_64x256x32_F32E4M3E4M3_SS_TNILNSO_7ScaleInE1ELSQ_1EEEEEENS4_6LayoutINS5_IJSC_SC_SC_EEENS5_IJNSA_ILi0EEESV_SV_EEEEENS5_IJNS4_10UnderscoreESY_SY_EEEEENS4_13SM90_TMA_LOADENS4_14ComposedLayoutINS4_7SwizzleILi2ELi4ELi3EEENS4_18smem_ptr_flag_bitsILi8EEENST_INS5_IJNSA_ILi8EEESG_EEENS5_IJSG_SC_EEEEEEEvNS4_8identityENS4_23SM90_TMA_LOAD_MULTICASTES1B_vS1C_EENS_8epilogue10collective6detail29Sm90TmaWarpSpecializedAdapterINS1G_15DefaultEpilogueISJ_SK_SK_NS1F_6thread17LinearCombinationISJ_Li1EffLNS1K_9ScaleType4KindE0ELNS_15FloatRoundStyleE2ESJ_EENS1_15EpilogueDefaultEEEEEvvEEEEvNT_6ParamsE)
        /*0020*/ 	.word	0x00000118
.L_16:


//--------------------- .nv.compat                --------------------------
	.section	.nv.compat,"",@"SHT_CUDA_COMPAT_INFO"
	.align	4
        /*0000*/ 	.byte	0x02, 0x09, 0x01, 0x00, 0x02, 0x02, 0x04, 0x00, 0x02, 0x05, 0x05, 0x00, 0x03, 0x07, 0x01, 0x01
        /*0010*/ 	.byte	0x02, 0x03, 0x01, 0x00, 0x02, 0x06, 0x01, 0x00, 0x04, 0x0b, 0x08, 0x00, 0x00, 0x00, 0x00, 0x00
        /*0020*/ 	.byte	0x00, 0x00, 0x00, 0x00


//--------------------- .nv.info._ZN7cutlass13device_kernelINS_4gemm6kernel13GemmUniversalIN4cute5tupleIJiiiiEEENS1_10collective13CollectiveMmaINS1_37MainloopSm90TmaGmmaWarpSpecializedFP8ILi3ENS5_IJNS4_1CILi2EEENSA_ILi1EEESC_EEENS1_32KernelTmaWarpSpecializedPingpongEEENS5_IJNSA_ILi64EEENSA_ILi256EEESG_EEENS_12float_e4m3_tENS5_IJlSC_lEEESJ_SK_NS4_8TiledMMAINS4_8MMA_AtomIJNS4_4SM904GMMA31MMA_64x256x32_F32E4M3E4M3_SS_TNILNSO_7ScaleInE1ELSQ_1EEEEEENS4_6LayoutINS5_IJSC_SC_SC_EEENS5_IJNSA_ILi0EEESV_SV_EEEEENS5_IJNS4_10UnderscoreESY_SY_EEEEENS4_13SM90_TMA_LOADENS4_14ComposedLayoutINS4_7SwizzleILi2ELi4ELi3EEENS4_18smem_ptr_flag_bitsILi8EEENST_INS5_IJNSA_ILi8EEESG_EEENS5_IJSG_SC_EEEEEEEvNS4_8identityENS4_23SM90_TMA_LOAD_MULTICASTES1B_vS1C_EENS_8epilogue10collective6detail29Sm90TmaWarpSpecializedAdapterINS1G_15DefaultEpilogueISJ_SK_SK_NS1F_6thread17LinearCombinationISJ_Li1EffLNS1K_9ScaleType4KindE0ELNS_15FloatRoundStyleE2ESJ_EENS1_15EpilogueDefaultEEEEEvvEEEEvNT_6ParamsE --------------------------
	.section	.nv.info._ZN7cutlass13device_kernelINS_4gemm6kernel13GemmUniversalIN4cute5tupleIJiiiiEEENS1_10collective13CollectiveMmaINS1_37MainloopSm90TmaGmmaWarpSpecializedFP8ILi3ENS5_IJNS4_1CILi2EEENSA_ILi1EEESC_EEENS1_32KernelTmaWarpSpecializedPingpongEEENS5_IJNSA_ILi64EEENSA_ILi256EEESG_EEENS_12float_e4m3_tENS5_IJlSC_lEEESJ_SK_NS4_8TiledMMAINS4_8MMA_AtomIJNS4_4SM904GMMA31MMA_64x256x32_F32E4M3E4M3_SS_TNILNSO_7ScaleInE1ELSQ_1EEEEEENS4_6LayoutINS5_IJSC_SC_SC_EEENS5_IJNSA_ILi0EEESV_SV_EEEEENS5_IJNS4_10UnderscoreESY_SY_EEEEENS4_13SM90_TMA_LOADENS4_14ComposedLayoutINS4_7SwizzleILi2ELi4ELi3EEENS4_18smem_ptr_flag_bitsILi8EEENST_INS5_IJNSA_ILi8EEESG_EEENS5_IJSG_SC_EEEEEEEvNS4_8identityENS4_23SM90_TMA_LOAD_MULTICASTES1B_vS1C_EENS_8epilogue10collective6detail29Sm90TmaWarpSpecializedAdapterINS1G_15DefaultEpilogueISJ_SK_SK_NS1F_6thread17LinearCombinationISJ_Li1EffLNS1K_9ScaleType4KindE0ELNS_15FloatRoundStyleE2ESJ_EENS1_15EpilogueDefaultEEEEEvvEEEEvNT_6ParamsE,"",@"SHT_CUDA_INFO"
	.sectionflags	@""
	.align	4


	//----- nvinfo : EIATTR_CUDA_API_VERSION
	.align		4
        /*0000*/ 	.byte	0x04, 0x37
        /*0002*/ 	.short	(.L_18 - .L_17)
.L_17:
        /*0004*/ 	.word	0x00000082


	//----- nvinfo : EIATTR_KPARAM_INFO
	.align		4
.L_18:
        /*0008*/ 	.byte	0x04, 0x17
        /*000a*/ 	.short	(.L_20 - .L_19)
.L_19:
        /*000c*/ 	.word	0x00000000
        /*0010*/ 	.short	0x0000
        /*0012*/ 	.short	0x0070
        /*0014*/ 	.byte	0x00, 0xf0, 0x01, 0x10


	//----- nvinfo : EIATTR_SPARSE_MMA_MASK
	.align		4
.L_20:
        /*0018*/ 	.byte	0x03, 0x50
        /*001a*/ 	.short	0x0000


	//----- nvinfo : EIATTR_MAXREG_COUNT
	.align		4
        /*001c*/ 	.byte	0x03, 0x1b
        /*001e*/ 	.short	0x00a8


	//----- nvinfo : EIATTR_NUM_BARRIERS
	.align		4
        /*0020*/ 	.byte	0x02, 0x4c
        /*0022*/ 	.byte	0x01
	.zero		1


	//----- nvinfo : EIATTR_ANNOTATIONS
	.align		4
        /*0024*/ 	.byte	0x04, 0x55
        /*0026*/ 	.short	(.L_22 - .L_21)


	//   ....[0]....
.L_21:
        /*0028*/ 	.word	0x00000001
        /*002c*/ 	.byte	0x00, 0x07, 0x00, 0x00, 0x01, 0x00, 0x00, 0x00, 0xf0, 0x08, 0x00, 0x00, 0x01, 0x00, 0x00, 0x00
        /* <DEDUP_REMOVED lines=212> */
        /*0d7c*/ 	.byte	0x90, 0x02, 0x01, 0x00


	//----- nvinfo : EIATTR_MERCURY_ISA_VERSION
	.align		4
.L_22:
        /*0d80*/ 	.byte	0x03, 0x5f
        /*0d82*/ 	.short	0x0101


	//----- nvinfo : EIATTR_INT_WARP_WIDE_INSTR_OFFSETS
	.align		4
        /*0d84*/ 	.byte	0x04, 0x31
        /*0d86*/ 	.short	(.L_24 - .L_23)


	//   ....[0]....
.L_23:
        /*0d88*/ 	.word	0x00000580


	//   ....[1]....
        /*0d8c*/ 	.word	0x00000600


	//   ....[2]....
        /*0d90*/ 	.word	0x00000610


	//   ....[3]....
        /*0d94*/ 	.word	0x00000640


	//   ....[4]....
        /*0d98*/ 	.word	0x00000680


	//   ....[5]....
        /*0d9c*/ 	.word	0x000006b0


	//   ....[6]....
        /*0da0*/ 	.word	0x000007c0


	//   ....[7]....
        /*0da4*/ 	.word	0x000007e0


	//   ....[8]....
        /*0da8*/ 	.word	0x00005650


	//----- nvinfo : EIATTR_COOP_GROUP_MASK_REGIDS
	.align		4
.L_24:
        /*0dac*/ 	.byte	0x04, 0x29
        /*0dae*/ 	.short	(.L_26 - .L_25)


	//   ....[0]....
.L_25:
        /*0db0*/ 	.word	0xffffffff


	//   ....[1]....
        /*0db4*/ 	.word	0xffffffff


	//   ....[2]....
        /*0db8*/ 	.word	0xffffffff


	//   ....[3]....
        /*0dbc*/ 	.word	0xffffffff


	//   ....[4]....
        /*0dc0*/ 	.word	0xffffffff


	//   ....[5]....
        /*0dc4*/ 	.word	0xffffffff


	//   ....[6]....
        /*0dc8*/ 	.word	0xffffffff


	//----- nvinfo : EIATTR_COOP_GROUP_INSTR_OFFSETS
	.align		4
.L_26:
        /*0dcc*/ 	.byte	0x04, 0x28
        /*0dce*/ 	.short	(.L_28 - .L_27)


	//   ....[0]....
.L_27:
        /*0dd0*/ 	.word	0x00000070


	//   ....[1]....
        /*0dd4*/ 	.word	0x00000090


	//   ....[2]....
        /*0dd8*/ 	.word	0x00000190


	//   ....[3]....
        /*0ddc*/ 	.word	0x00000390


	//   ....[4]....
        /*0de0*/ 	.word	0x000003d0


	//   ....[5]....
        /*0de4*/ 	.word	0x000004d0


	//   ....[6]....
        /*0de8*/ 	.word	0x00000980


	//----- nvinfo : EIATTR_REG_RECONFIG
	.align		4
.L_28:
        /*0dec*/ 	.byte	0x01, 0x54
	.zero		2


	//----- nvinfo : EIATTR_MBARRIER_INSTR_OFFSETS
	.align		4
        /*0df0*/ 	.byte	0x04, 0x39
        /*0df2*/ 	.short	(.L_30 - .L_29)


	//   ....[0]....
.L_29:
        /*0df4*/ 	.word	0x00000310
        /*0df8*/ 	.word	0x000000ff
        /*0dfc*/ 	.word	0x00000000
        /*0e00*/ 	.short	0x0100
        /*0e02*/ 	.byte	0x07
	.zero		1


	//   ....[1]....
        /*0e04*/ 	.word	0x00000320
        /*0e08*/ 	.word	0x000000ff
        /*0e0c*/ 	.word	0x00000018
        /*0e10*/ 	.short	0x0100
        /*0e12*/ 	.byte	0x07
	.zero		1


	//   ....[2]....
        /*0e14*/ 	.word	0x00000330
        /*0e18*/ 	.word	0x000000ff
        /*0e1c*/ 	.word	0x00000008
        /*0e20*/ 	.short	0x0100
        /*0e22*/ 	.byte	0x07
	.zero		1


	//   ....[3]....
        /*0e24*/ 	.word	0x00000340
        /*0e28*/ 	.word	0x000000ff
        /*0e2c*/ 	.word	0x00000020
        /*0e30*/ 	.short	0x0100
        /*0e32*/ 	.byte	0x07
	.zero		1


	//   ....[4]....
        /*0e34*/ 	.word	0x00000350
        /*0e38*/ 	.word	0x000000ff
        /*0e3c*/ 	.word	0x00000010
        /*0e40*/ 	.short	0x0100
        /*0e42*/ 	.byte	0x07
	.zero		1


	//   ....[5]....
        /*0e44*/ 	.word	0x00000360
        /*0e48*/ 	.word	0x000000ff
        /*0e4c*/ 	.word	0x00000028
        /*0e50*/ 	.short	0x0100
        /*0e52*/ 	.byte	0x07
	.zero		1


	//   ....[6]....
        /*0e54*/ 	.word	0x00000820
        /*0e58*/ 	.word	0x000000ff
        /*0e5c*/ 	.word	0x00000060
        /*0e60*/ 	.short	0x0100
        /*0e62*/ 	.byte	0x07
	.zero		1


	//   ....[7]....
        /*0e64*/ 	.word	0x000008c0
        /*0e68*/ 	.word	0x000000ff
        /*0e6c*/ 	.word	0x00000068
        /*0e70*/ 	.short	0x0100
        /*0e72*/ 	.byte	0x07
	.zero		1


	//   ....[8]....
        /*0e74*/ 	.word	0x00000900
        /*0e78*/ 	.word	0x000000ff
        /*0e7c*/ 	.word	0x00000040
        /*0e80*/ 	.short	0x0100
        /*0e82*/ 	.byte	0x0a
	.zero		1


	//   ....[9]....
        /*0e84*/ 	.word	0x00000910
        /*0e88*/ 	.word	0x000000ff
        /*0e8c*/ 	.word	0x00000048
        /*0e90*/ 	.short	0x0100
        /*0e92*/ 	.byte	0x0a
	.zero		1


	//   ....[10]....
        /*0e94*/ 	.word	0x00000920
        /*0e98*/ 	.word	0x000000ff
        /*0e9c*/ 	.word	0x00000050
        /*0ea0*/ 	.short	0x0100
        /*0ea2*/ 	.byte	0x0a
	.zero		1


	//   ....[11]....
        /*0ea4*/ 	.word	0x00000930
        /*0ea8*/ 	.word	0x000000ff
        /*0eac*/ 	.word	0x00000058
        /*0eb0*/ 	.short	0x0100
        /*0eb2*/ 	.byte	0x0a
	.zero		1


	//   ....[12]....
        /*0eb4*/ 	.word	0x000017e0
        /*0eb8*/ 	.word	0x000000ff
        /*0ebc*/ 	.word	0xfffffff8
        /*0ec0*/ 	.short	0x010a
        /*0ec2*/ 	.byte	0x11
	.zero		1


	//   ....[13]....
        /*0ec4*/ 	.word	0x000021b0
        /*0ec8*/ 	.word	0x000000ff
        /*0ecc*/ 	.word	0x00000000
        /*0ed0*/ 	.short	0x010a
        /*0ed2*/ 	.byte	0x06
	.zero		1


	//   ....[14]....
        /*0ed4*/ 	.word	0x000021f0
        /*0ed8*/ 	.word	0x000000ff
        /*0edc*/ 	.word	0x00000000
        /*0ee0*/ 	.short	0x010a
        /*0ee2*/ 	.byte	0x06
	.zero		1


	//   ....[15]....
        /*0ee4*/ 	.word	0x000033d0
        /*0ee8*/ 	.word	0x000000ff
        /*0eec*/ 	.word	0x00000000
        /*0ef0*/ 	.short	0x010a
        /*0ef2*/ 	.byte	0x09
	.zero		1


	//   ....[16]....
        /*0ef4*/ 	.word	0x00003410
        /*0ef8*/ 	.word	0x000000ff
        /*0efc*/ 	.word	0x00000000
        /*0f00*/ 	.short	0x010a
        /*0f02*/ 	.byte	0x09
	.zero		1


	//   ....[17]....
        /*0f04*/ 	.word	0x000044b0
        /*0f08*/ 	.word	0x000000e5
        /*0f0c*/ 	.word	0x00000000
        /*0f10*/ 	.short	0x0101
        /*0f12*/ 	.byte	0x3f
	.zero		1


	//   ....[18]....
        /*0f14*/ 	.word	0x00005560
        /*0f18*/ 	.word	0x000000e4
        /*0f1c*/ 	.word	0x00000000
        /*0f20*/ 	.short	0x0101
        /*0f22*/ 	.byte	0x1b
	.zero		1


	//   ....[19]....
        /*0f24*/ 	.word	0x00005710
        /*0f28*/ 	.word	0x00000018
        /*0f2c*/ 	.word	0x00000000
        /*0f30*/ 	.short	0x0101
        /*0f32*/ 	.byte	0x3f
	.zero		1


	//   ....[20]....
        /*0f34*/ 	.word	0x000057d0
        /*0f38*/ 	.word	0x000000ff
        /*0f3c*/ 	.word	0x00000008
        /*0f40*/ 	.short	0x010a
        /*0f42*/ 	.byte	0x11
	.zero		1


	//   ....[21]....
        /*0f44*/ 	.word	0x0000e9f0
        /*0f48*/ 	.word	0x00000003
        /*0f4c*/ 	.word	0x00000000
        /*0f50*/ 	.short	0x0101
        /*0f52*/ 	.byte	0x1b
	.zero		1


	//   ....[22]....
        /*0f54*/ 	.word	0x0000f440
        /*0f58*/ 	.word	0x0000000d
        /*0f5c*/ 	.word	0x00000018
        /*0f60*/ 	.short	0x010a
        /*0f62*/ 	.byte	0x3f
	.zero		1


	//   ....[23]....
        /*0f64*/ 	.word	0x0000f810
        /*0f68*/ 	.word	0x00000004
        /*0f6c*/ 	.word	0x00000068
        /*0f70*/ 	.short	0x0101
        /*0f72*/ 	.byte	0x3f
	.zero		1


	//   ....[24]....
        /*0f74*/ 	.word	0x00010010
        /*0f78*/ 	.word	0x00000007
        /*0f7c*/ 	.word	0x00000000
        /*0f80*/ 	.short	0x010a
        /*0f82*/ 	.byte	0x3f
	.zero		1


	//   ....[25]....
        /*0f84*/ 	.word	0x00010090
        /*0f88*/ 	.word	0x00000009
        /*0f8c*/ 	.word	0x00000000
        /*0f90*/ 	.short	0x010a
        /*0f92*/ 	.byte	0x3f
	.zero		1


	//   ....[26]....
        /*0f94*/ 	.word	0x00010120
        /*0f98*/ 	.word	0x00000003
        /*0f9c*/ 	.word	0x00000000
        /*0fa0*/ 	.short	0x010a
        /*0fa2*/ 	.byte	0x3f
	.zero		1


	//   ....[27]....
        /*0fa4*/ 	.word	0x00010190
        /*0fa8*/ 	.word	0x00000003
        /*0fac*/ 	.word	0xfffffff8
        /*0fb0*/ 	.short	0x010a
        /*0fb2*/ 	.byte	0x3f
	.zero		1


	//   ....[28]....
        /*0fb4*/ 	.word	0x000101f0
        /*0fb8*/ 	.word	0x00000003
        /*0fbc*/ 	.word	0x00000000
        /*0fc0*/ 	.short	0x010a
        /*0fc2*/ 	.byte	0x3f
	.zero		1


	//   ....[29]....
        /*0fc4*/ 	.word	0x00010260
        /*0fc8*/ 	.word	0x00000000
        /*0fcc*/ 	.word	0x00000000
        /*0fd0*/ 	.short	0x010a
        /*0fd2*/ 	.byte	0x3f
	.zero		1


	//   ....[30]....
        /*0fd4*/ 	.word	0x000102d0
        /*0fd8*/ 	.word	0x00000019
        /*0fdc*/ 	.word	0x00000008
        /*0fe0*/ 	.short	0x010a
        /*0fe2*/ 	.byte	0x3f
	.zero		1


	//   ....[31]....
        /*0fe4*/ 	.word	0x000103a0
        /*0fe8*/ 	.word	0x0000000d
        /*0fec*/ 	.word	0x00000018
        /*0ff0*/ 	.short	0x010a
        /*0ff2*/ 	.byte	0x3f
	.zero		1


	//   ....[32]....
        /*0ff4*/ 	.word	0x00010480
        /*0ff8*/ 	.word	0x00000007
        /*0ffc*/ 	.word	0x00000000
        /*1000*/ 	.short	0x010a
        /*1002*/ 	.byte	0x3f
	.zero		1


	//   ....[33]....
        /*1004*/ 	.word	0x000104d0
        /*1008*/ 	.word	0x00000009
        /*100c*/ 	.word	0x00000000
        /*1010*/ 	.short	0x010a
        /*1012*/ 	.byte	0x3f
	.zero		1


	//----- nvinfo : EIATTR_NUM_MBARRIERS
	.align		4
.L_30:
        /*1014*/ 	.byte	0x03, 0x38
        /*1016*/ 	.short	0x000c


	//----- nvinfo : EIATTR_EXIT_INSTR_OFFSETS
	.align		4
        /*1018*/ 	.byte	0x04, 0x1c
        /*101a*/ 	.short	(.L_32 - .L_31)


	//   ....[0]....
.L_31:
        /*101c*/ 	.word	0x00001520


	//   ....[1]....
        /*1020*/ 	.word	0x00001580


	//   ....[2]....
        /*1024*/ 	.word	0x0000f100


	//   ....[3]....
        /*1028*/ 	.word	0x0000f130


	//   ....[4]....
        /*102c*/ 	.word	0x00010170


	//----- nvinfo : EIATTR_MAX_THREADS
	.align		4
.L_32:
        /*1030*/ 	.byte	0x04, 0x05
        /*1032*/ 	.short	(.L_34 - .L_33)
.L_33:
        /*1034*/ 	.word	0x00000180
        /*1038*/ 	.word	0x00000001
        /*103c*/ 	.word	0x00000001


	//----- nvinfo : EIATTR_CRS_STACK_SIZE
	.align		4
.L_34:
        /*1040*/ 	.byte	0x04, 0x1e
        /*1042*/ 	.short	(.L_36 - .L_35)
.L_35:
        /*1044*/ 	.word	0x00000000


	//----- nvinfo : EIATTR_CBANK_PARAM_SIZE
	.align		4
.L_36:
        /*1048*/ 	.byte	0x03, 0x19
        /*104a*/ 	.short	0x0470


	//----- nvinfo : EIATTR_PARAM_CBANK
	.align		4
        /*104c*/ 	.byte	0x04, 0x0a
        /*104e*/ 	.short	(.L_38 - .L_37)
	.align		4
.L_37:
        /*1050*/ 	.word	index@(.nv.constant0._ZN7cutlass13device_kernelINS_4gemm6kernel13GemmUniversalIN4cute5tupleIJiiiiEEENS1_10collective13CollectiveMmaINS1_37MainloopSm90TmaGmmaWarpSpecializedFP8ILi3ENS5_IJNS4_1CILi2EEENSA_ILi1EEESC_EEENS1_32KernelTmaWarpSpecializedPingpongEEENS5_IJNSA_ILi64EEENSA_ILi256EEESG_EEENS_12float_e4m3_tENS5_IJlSC_lEEESJ_SK_NS4_8TiledMMAINS4_8MMA_AtomIJNS4_4SM904GMMA31MMA_64x256x32_F32E4M3E4M3_SS_TNILNSO_7ScaleInE1ELSQ_1EEEEEENS4_6LayoutINS5_IJSC_SC_SC_EEENS5_IJNSA_ILi0EEESV_SV_EEEEENS5_IJNS4_10UnderscoreESY_SY_EEEEENS4_13SM90_TMA_LOADENS4_14ComposedLayoutINS4_7SwizzleILi2ELi4ELi3EEENS4_18smem_ptr_flag_bitsILi8EEENST_INS5_IJNSA_ILi8EEESG_EEENS5_IJSG_SC_EEEEEEEvNS4_8identityENS4_23SM90_TMA_LOAD_MULTICASTES1B_vS1C_EENS_8epilogue10collective6detail29Sm90TmaWarpSpecializedAdapterINS1G_15DefaultEpilogueISJ_SK_SK_NS1F_6thread17LinearCombinationISJ_Li1EffLNS1K_9ScaleType4KindE0ELNS_15FloatRoundStyleE2ESJ_EENS1_15EpilogueDefaultEEEEEvvEEEEvNT_6ParamsE)
        /*1054*/ 	.short	0x0210
        /*1056*/ 	.short	0x0470


	//----- nvinfo : EIATTR_SW_WAR
	.align		4
.L_38:
        /*1058*/ 	.byte	0x04, 0x36
        /*105a*/ 	.short	(.L_40 - .L_39)
.L_39:
        /*105c*/ 	.word	0x00000008
.L_40:


//--------------------- .nv.callgraph             --------------------------
	.section	.nv.callgraph,"",@"SHT_CUDA_CALLGRAPH"
	.align	4
	.sectionentsize	8
	.align		4
        /*0000*/ 	.word	0x00000000
	.align		4
        /*0004*/ 	.word	0xffffffff
	.align		4
        /*0008*/ 	.word	0x00000000
	.align		4
        /*000c*/ 	.word	0xfffffffe
	.align		4
        /*0010*/ 	.word	0x00000000
	.align		4
        /*0014*/ 	.word	0xfffffffd
	.align		4
        /*0018*/ 	.word	0x00000000
	.align		4
        /*001c*/ 	.word	0xfffffffc


//--------------------- .nv.constant4             --------------------------
	.section	.nv.constant4,"a",@progbits
	.align	8
	.align		8
.nv.constant4:
        /*0000*/ 	.dword	_ZN39_INTERNAL_cc14e59f_4_k_cu_71043e36_36694cuda3std3__45__cpo5beginE
	.align		8
        /*0008*/ 	.dword	_ZN39_INTERNAL_cc14e59f_4_k_cu_71043e36_36694cuda3std3__45__cpo3endE
	.align		8
        /*0010*/ 	.dword	_ZN39_INTERNAL_cc14e59f_4_k_cu_71043e36_36694cuda3std3__45__cpo6cbeginE
	.align		8
        /*0018*/ 	.dword	_ZN39_INTERNAL_cc14e59f_4_k_cu_71043e36_36694cuda3std3__45__cpo4cendE
	.align		8
        /*0020*/ 	.dword	_ZN39_INTERNAL_cc14e59f_4_k_cu_71043e36_36694cuda3std3__441_GLOBAL__N__cc14e59f_4_k_cu_71043e36_36696ignoreE
	.align		8
        /*0028*/ 	.dword	_ZN39_INTERNAL_cc14e59f_4_k_cu_71043e36_36694cuda3std3__419piecewise_constructE
	.align		8
        /*0030*/ 	.dword	_ZN39_INTERNAL_cc14e59f_4_k_cu_71043e36_36694cuda3std3__48in_placeE
	.align		8
        /*0038*/ 	.dword	_ZN39_INTERNAL_cc14e59f_4_k_cu_71043e36_36694cuda3std6ranges3__45__cpo4swapE
	.align		8
        /*0040*/ 	.dword	_ZN39_INTERNAL_cc14e59f_4_k_cu_71043e36_36694cuda3std6ranges3__45__cpo9iter_moveE
	.align		8
        /*0048*/ 	.dword	_ZN39_INTERNAL_cc14e59f_4_k_cu_71043e36_36694cute7productE
	.align		8
        /*0050*/ 	.dword	_ZN39_INTERNAL_cc14e59f_4_k_cu_71043e36_36694cute1_E


//--------------------- .text._ZN7cutlass13device_kernelINS_4gemm6kernel13GemmUniversalIN4cute5tupleIJiiiiEEENS1_10collective13CollectiveMmaINS1_37MainloopSm90TmaGmmaWarpSpecializedFP8ILi3ENS5_IJNS4_1CILi2EEENSA_ILi1EEESC_EEENS1_32KernelTmaWarpSpecializedPingpongEEENS5_IJNSA_ILi64EEENSA_ILi256EEESG_EEENS_12float_e4m3_tENS5_IJlSC_lEEESJ_SK_NS4_8TiledMMAINS4_8MMA_AtomIJNS4_4SM904GMMA31MMA_64x256x32_F32E4M3E4M3_SS_TNILNSO_7ScaleInE1ELSQ_1EEEEEENS4_6LayoutINS5_IJSC_SC_SC_EEENS5_IJNSA_ILi0EEESV_SV_EEEEENS5_IJNS4_10UnderscoreESY_SY_EEEEENS4_13SM90_TMA_LOADENS4_14ComposedLayoutINS4_7SwizzleILi2ELi4ELi3EEENS4_18smem_ptr_flag_bitsILi8EEENST_INS5_IJNSA_ILi8EEESG_EEENS5_IJSG_SC_EEEEEEEvNS4_8identityENS4_23SM90_TMA_LOAD_MULTICASTES1B_vS1C_EENS_8epilogue10collective6detail29Sm90TmaWarpSpecializedAdapterINS1G_15DefaultEpilogueISJ_SK_SK_NS1F_6thread17LinearCombinationISJ_Li1EffLNS1K_9ScaleType4KindE0ELNS_15FloatRoundStyleE2ESJ_EENS1_15EpilogueDefaultEEEEEvvEEEEvNT_6ParamsE --------------------------
	.section	.text._ZN7cutlass13device_kernelINS_4gemm6kernel13GemmUniversalIN4cute5tupleIJiiiiEEENS1_10collective13CollectiveMmaINS1_37MainloopSm90TmaGmmaWarpSpecializedFP8ILi3ENS5_IJNS4_1CILi2EEENSA_ILi1EEESC_EEENS1_32KernelTmaWarpSpecializedPingpongEEENS5_IJNSA_ILi64EEENSA_ILi256EEESG_EEENS_12float_e4m3_tENS5_IJlSC_lEEESJ_SK_NS4_8TiledMMAINS4_8MMA_AtomIJNS4_4SM904GMMA31MMA_64x256x32_F32E4M3E4M3_SS_TNILNSO_7ScaleInE1ELSQ_1EEEEEENS4_6LayoutINS5_IJSC_SC_SC_EEENS5_IJNSA_ILi0EEESV_SV_EEEEENS5_IJNS4_10UnderscoreESY_SY_EEEEENS4_13SM90_TMA_LOADENS4_14ComposedLayoutINS4_7SwizzleILi2ELi4ELi3EEENS4_18smem_ptr_flag_bitsILi8EEENST_INS5_IJNSA_ILi8EEESG_EEENS5_IJSG_SC_EEEEEEEvNS4_8identityENS4_23SM90_TMA_LOAD_MULTICASTES1B_vS1C_EENS_8epilogue10collective6detail29Sm90TmaWarpSpecializedAdapterINS1G_15DefaultEpilogueISJ_SK_SK_NS1F_6thread17LinearCombinationISJ_Li1EffLNS1K_9ScaleType4KindE0ELNS_15FloatRoundStyleE2ESJ_EENS1_15EpilogueDefaultEEEEEvvEEEEvNT_6ParamsE,"ax",@progbits
	.align	128
.text._ZN7cutlass13device_kernelINS_4gemm6kernel13GemmUniversalIN4cute5tupleIJiiiiEEENS1_10collective13CollectiveMmaINS1_37MainloopSm90TmaGmmaWarpSpecializedFP8ILi3ENS5_IJNS4_1CILi2EEENSA_ILi1EEESC_EEENS1_32KernelTmaWarpSpecializedPingpongEEENS5_IJNSA_ILi64EEENSA_ILi256EEESG_EEENS_12float_e4m3_tENS5_IJlSC_lEEESJ_SK_NS4_8TiledMMAINS4_8MMA_AtomIJNS4_4SM904GMMA31MMA_64x256x32_F32E4M3E4M3_SS_TNILNSO_7ScaleInE1ELSQ_1EEEEEENS4_6LayoutINS5_IJSC_SC_SC_EEENS5_IJNSA_ILi0EEESV_SV_EEEEENS5_IJNS4_10UnderscoreESY_SY_EEEEENS4_13SM90_TMA_LOADENS4_14ComposedLayoutINS4_7SwizzleILi2ELi4ELi3EEENS4_18smem_ptr_flag_bitsILi8EEENST_INS5_IJNSA_ILi8EEESG_EEENS5_IJSG_SC_EEEEEEEvNS4_8identityENS4_23SM90_TMA_LOAD_MULTICASTES1B_vS1C_EENS_8epilogue10collective6detail29Sm90TmaWarpSpecializedAdapterINS1G_15DefaultEpilogueISJ_SK_SK_NS1F_6thread17LinearCombinationISJ_Li1EffLNS1K_9ScaleType4KindE0ELNS_15FloatRoundStyleE2ESJ_EENS1_15EpilogueDefaultEEEEEvvEEEEvNT_6ParamsE:
        .type           _ZN7cutlass13device_kernelINS_4gemm6kernel13GemmUniversalIN4cute5tupleIJiiiiEEENS1_10collective13CollectiveMmaINS1_37MainloopSm90TmaGmmaWarpSpecializedFP8ILi3ENS5_IJNS4_1CILi2EEENSA_ILi1EEESC_EEENS1_32KernelTmaWarpSpecializedPingpongEEENS5_IJNSA_ILi64EEENSA_ILi256EEESG_EEENS_12float_e4m3_tENS5_IJlSC_lEEESJ_SK_NS4_8TiledMMAINS4_8MMA_AtomIJNS4_4SM904GMMA31MMA_64x256x32_F32E4M3E4M3_SS_TNILNSO_7ScaleInE1ELSQ_1EEEEEENS4_6LayoutINS5_IJSC_SC_SC_EEENS5_IJNSA_ILi0EEESV_SV_EEEEENS5_IJNS4_10UnderscoreESY_SY_EEEEENS4_13SM90_TMA_LOADENS4_14ComposedLayoutINS4_7SwizzleILi2ELi4ELi3EEENS4_18smem_ptr_flag_bitsILi8EEENST_INS5_IJNSA_ILi8EEESG_EEENS5_IJSG_SC_EEEEEEEvNS4_8identityENS4_23SM90_TMA_LOAD_MULTICASTES1B_vS1C_EENS_8epilogue10collective6detail29Sm90TmaWarpSpecializedAdapterINS1G_15DefaultEpilogueISJ_SK_SK_NS1F_6thread17LinearCombinationISJ_Li1EffLNS1K_9ScaleType4KindE0ELNS_15FloatRoundStyleE2ESJ_EENS1_15EpilogueDefaultEEEEEvvEEEEvNT_6ParamsE,@function
        .size           _ZN7cutlass13device_kernelINS_4gemm6kernel13GemmUniversalIN4cute5tupleIJiiiiEEENS1_10collective13CollectiveMmaINS1_37MainloopSm90TmaGmmaWarpSpecializedFP8ILi3ENS5_IJNS4_1CILi2EEENSA_ILi1EEESC_EEENS1_32KernelTmaWarpSpecializedPingpongEEENS5_IJNSA_ILi64EEENSA_ILi256EEESG_EEENS_12float_e4m3_tENS5_IJlSC_lEEESJ_SK_NS4_8TiledMMAINS4_8MMA_AtomIJNS4_4SM904GMMA31MMA_64x256x32_F32E4M3E4M3_SS_TNILNSO_7ScaleInE1ELSQ_1EEEEEENS4_6LayoutINS5_IJSC_SC_SC_EEENS5_IJNSA_ILi0EEESV_SV_EEEEENS5_IJNS4_10UnderscoreESY_SY_EEEEENS4_13SM90_TMA_LOADENS4_14ComposedLayoutINS4_7SwizzleILi2ELi4ELi3EEENS4_18smem_ptr_flag_bitsILi8EEENST_INS5_IJNSA_ILi8EEESG_EEENS5_IJSG_SC_EEEEEEEvNS4_8identityENS4_23SM90_TMA_LOAD_MULTICASTES1B_vS1C_EENS_8epilogue10collective6detail29Sm90TmaWarpSpecializedAdapterINS1G_15DefaultEpilogueISJ_SK_SK_NS1F_6thread17LinearCombinationISJ_Li1EffLNS1K_9ScaleType4KindE0ELNS_15FloatRoundStyleE2ESJ_EENS1_15EpilogueDefaultEEEEEvvEEEEvNT_6ParamsE,(.L_x_334 - _ZN7cutlass13device_kernelINS_4gemm6kernel13GemmUniversalIN4cute5tupleIJiiiiEEENS1_10collective13CollectiveMmaINS1_37MainloopSm90TmaGmmaWarpSpecializedFP8ILi3ENS5_IJNS4_1CILi2EEENSA_ILi1EEESC_EEENS1_32KernelTmaWarpSpecializedPingpongEEENS5_IJNSA_ILi64EEENSA_ILi256EEESG_EEENS_12float_e4m3_tENS5_IJlSC_lEEESJ_SK_NS4_8TiledMMAINS4_8MMA_AtomIJNS4_4SM904GMMA31MMA_64x256x32_F32E4M3E4M3_SS_TNILNSO_7ScaleInE1ELSQ_1EEEEEENS4_6LayoutINS5_IJSC_SC_SC_EEENS5_IJNSA_ILi0EEESV_SV_EEEEENS5_IJNS4_10UnderscoreESY_SY_EEEEENS4_13SM90_TMA_LOADENS4_14ComposedLayoutINS4_7SwizzleILi2ELi4ELi3EEENS4_18smem_ptr_flag_bitsILi8EEENST_INS5_IJNSA_ILi8EEESG_EEENS5_IJSG_SC_EEEEEEEvNS4_8identityENS4_23SM90_TMA_LOAD_MULTICASTES1B_vS1C_EENS_8epilogue10collective6detail29Sm90TmaWarpSpecializedAdapterINS1G_15DefaultEpilogueISJ_SK_SK_NS1F_6thread17LinearCombinationISJ_Li1EffLNS1K_9ScaleType4KindE0ELNS_15FloatRoundStyleE2ESJ_EENS1_15EpilogueDefaultEEEEEvvEEEEvNT_6ParamsE)
        .other          _ZN7cutlass13device_kernelINS_4gemm6kernel13GemmUniversalIN4cute5tupleIJiiiiEEENS1_10collective13CollectiveMmaINS1_37MainloopSm90TmaGmmaWarpSpecializedFP8ILi3ENS5_IJNS4_1CILi2EEENSA_ILi1EEESC_EEENS1_32KernelTmaWarpSpecializedPingpongEEENS5_IJNSA_ILi64EEENSA_ILi256EEESG_EEENS_12float_e4m3_tENS5_IJlSC_lEEESJ_SK_NS4_8TiledMMAINS4_8MMA_AtomIJNS4_4SM904GMMA31MMA_64x256x32_F32E4M3E4M3_SS_TNILNSO_7ScaleInE1ELSQ_1EEEEEENS4_6LayoutINS5_IJSC_SC_SC_EEENS5_IJNSA_ILi0EEESV_SV_EEEEENS5_IJNS4_10UnderscoreESY_SY_EEEEENS4_13SM90_TMA_LOADENS4_14ComposedLayoutINS4_7SwizzleILi2ELi4ELi3EEENS4_18smem_ptr_flag_bitsILi8EEENST_INS5_IJNSA_ILi8EEESG_EEENS5_IJSG_SC_EEEEEEEvNS4_8identityENS4_23SM90_TMA_LOAD_MULTICASTES1B_vS1C_EENS_8epilogue10collective6detail29Sm90TmaWarpSpecializedAdapterINS1G_15DefaultEpilogueISJ_SK_SK_NS1F_6thread17LinearCombinationISJ_Li1EffLNS1K_9ScaleType4KindE0ELNS_15FloatRoundStyleE2ESJ_EENS1_15EpilogueDefaultEEEEEvvEEEEvNT_6ParamsE,@"STO_CUDA_ENTRY STV_DEFAULT"
_ZN7cutlass13device_kernelINS_4gemm6kernel13GemmUniversalIN4cute5tupleIJiiiiEEENS1_10collective13CollectiveMmaINS1_37MainloopSm90TmaGmmaWarpSpecializedFP8ILi3ENS5_IJNS4_1CILi2EEENSA_ILi1EEESC_EEENS1_32KernelTmaWarpSpecializedPingpongEEENS5_IJNSA_ILi64EEENSA_ILi256EEESG_EEENS_12float_e4m3_tENS5_IJlSC_lEEESJ_SK_NS4_8TiledMMAINS4_8MMA_AtomIJNS4_4SM904GMMA31MMA_64x256x32_F32E4M3E4M3_SS_TNILNSO_7ScaleInE1ELSQ_1EEEEEENS4_6LayoutINS5_IJSC_SC_SC_EEENS5_IJNSA_ILi0EEESV_SV_EEEEENS5_IJNS4_10UnderscoreESY_SY_EEEEENS4_13SM90_TMA_LOADENS4_14ComposedLayoutINS4_7SwizzleILi2ELi4ELi3EEENS4_18smem_ptr_flag_bitsILi8EEENST_INS5_IJNSA_ILi8EEESG_EEENS5_IJSG_SC_EEEEEEEvNS4_8identityENS4_23SM90_TMA_LOAD_MULTICASTES1B_vS1C_EENS_8epilogue10collective6detail29Sm90TmaWarpSpecializedAdapterINS1G_15DefaultEpilogueISJ_SK_SK_NS1F_6thread17LinearCombinationISJ_Li1EffLNS1K_9ScaleType4KindE0ELNS_15FloatRoundStyleE2ESJ_EENS1_15EpilogueDefaultEEEEEvvEEEEvNT_6ParamsE:
[----:B------:R-:W0:Y:S02]  /*0000*/  LDC R1, c[0x0][0x28] ;  /* 0x00000a00ff017b82 */ /* 0x000e240000000800 */
[----:B0-----:R-:W-:Y:S01]  /*0010*/  VIADD R1, R1, 0xfffffee8 ;  /* 0xfffffee801017836 */ /* 0x001fe20000000000 */
[----:B------:R-:W0:Y:S01]  /*0020*/  S2R R2, SR_TID.X ;  /* 0x0000000000027919 */ /* 0x000e220000002100 */
[----:B------:R-:W-:Y:S01]  /*0030*/  ELECT P0, URZ, PT ;  /* 0x00000000003f782f */ /* 0x000fe20003800000 */
[----:B------:R-:W-:Y:S01]  /*0040*/  BSSY B0, `(.L_x_0) ;  /* 0x0000014000007945 */ /* 0x000fe20003800000 */
[--C-:B0-----:R-:W-:Y:S02]  /*0050*/  SHF.R.U32.HI R0, RZ, 0x5, R2.reuse ;  /* 0x00000005ff007819 */ /* 0x101fe40000011602 */
[----:B------:R-:W-:-:S03]  /*0060*/  SHF.R.U32.HI R5, RZ, 0x7, R2 ;  /* 0x00000007ff057819 */ /* 0x000fc60000011602 */
[----:B------:R-:W0:Y:S02]  /*0070*/  SHFL.IDX PT, R3, R0, RZ, 0x1f ;  /* 0x00001fff00037589 */ /* 0x000e2400000e0000 */
[----:B0-----:R-:W-:Y:S02]  /*0080*/  R2UR UR6, R3 ;  /* 0x00000000030672ca */ /* 0x001fe400000e0000 */
[----:B------:R0:W1:Y:S11]  /*0090*/  SHFL.IDX PT, R3, R5, RZ, 0x1f ;  /* 0x00001fff05037589 */ /* 0x00007600000e0000 */
[----:B------:R-:W-:-:S02]  /*00a0*/  USHF.R.S32.HI UR4, URZ, 0x1f, UR6 ;  /* 0x0000001f3f047899 */ /* 0x000fc40008011406 */
[----:B------:R-:W-:Y:S02]  /*00b0*/  ISETP.NE.OR P0, PT, RZ, UR6, !P0 ;  /* 0x00000006ff007c0c */ /* 0x000fe4000c705670 */
[----:B------:R-:W-:-:S04]  /*00c0*/  ULEA.HI UR4, UR4, UR6, URZ, 0x2 ;  /* 0x0000000604047291 */ /* 0x000fc8000f8f103f */
[----:B------:R-:W-:-:S04]  /*00d0*/  ULOP3.LUT UR4, UR4, 0xfffffffc, URZ, 0xc0, !UPT ;  /* 0xfffffffc04047892 */ /* 0x000fc8000f8ec03f */
[----:B------:R-:W-:-:S03]  /*00e0*/  UIADD3 UR6, UR6, -UR4, URZ ;  /* 0x8000000406067290 */ /* 0x000fc6000fffe03f */
[----:B01----:R-:W-:Y:S09]  /*00f0*/  @P0 BRA `(.L_x_1) ;  /* 0x0000000000200947 */ /* 0x003ff20003800000 */
[----:B------:R-:W-:Y:S02]  /*0100*/  ULDC.64 UR4, c[0x0][0x198] ;  /* 0x0000660000047ab9 */ /* 0x000fe40000000a00 */
[----:B------:R-:W-:Y:S02]  /*0110*/  UIADD3 UR8, UP0, UR4, 0xf0, URZ ;  /* 0x000000f004087890 */ /* 0x000fe4000ff1e03f */
[----:B------:R-:W-:Y:S02]  /*0120*/  UIADD3 UR4, UP1, UR4, 0x1f0, URZ ;  /* 0x000001f004047890 */ /* 0x000fe4000ff3e03f */
[----:B------:R-:W-:Y:S02]  /*0130*/  UIADD3.X UR9, URZ, UR5, URZ, UP0, !UPT ;  /* 0x000000053f097290 */ /* 0x000fe400087fe43f */
[----:B------:R-:W-:-:S07]  /*0140*/  UIADD3.X UR5, URZ, UR5, URZ, UP1, !UPT ;  /* 0x000000053f057290 */ /* 0x000fce0008ffe43f */
[----:B------:R0:W-:Y:S02]  /*0150*/  UTMACCTL.PF [UR8] ;  /* 0x00000000080079b9 */ /* 0x0001e40008040000 */
[----:B------:R0:W-:Y:S02]  /*0160*/  UTMACCTL.PF [UR4] ;  /* 0x00000000040079b9 */ /* 0x0001e40008040000 */
[----:B0-----:R-:W-:Y:S01]  /*0170*/  NOP ;  /* 0x0000000000007918 */ /* 0x001fe20000000000 */
.L_x_1:
[----:B------:R-:W-:Y:S05]  /*0180*/  BSYNC B0 ;  /* 0x0000000000007941 */ /* 0x000fea0003800000 */
.L_x_0:
[----:B------:R-:W0:Y:S01]  /*0190*/  SHFL.IDX PT, R6, R0, RZ, 0x1f ;  /* 0x00001fff00067589 */ /* 0x000e2200000e0000 */
[----:B------:R-:W-:Y:S01]  /*01a0*/  R2UR UR14, R3 ;  /* 0x00000000030e72ca */ /* 0x000fe200000e0000 */
[----:B------:R-:W-:-:S04]  /*01b0*/  UISETP.NE.AND UP0, UPT, UR6, 0x3, UPT ;  /* 0x000000030600788c */ /* 0x000fc8000bf05270 */
[----:B------:R-:W-:-:S08]  /*01c0*/  UISETP.EQ.OR UP0, UPT, UR6, URZ, !UP0 ;  /* 0x0000003f0600728c */ /* 0x000fd0000c702670 */
[----:B------:R-:W-:Y:S02]  /*01d0*/  UIADD3 UR12, UR14, -0x1, URZ ;  /* 0xffffffff0e0c7890 */ /* 0x000fe4000fffe03f */
[----:B------:R-:W-:Y:S02]  /*01e0*/  UISETP.EQ.AND UP0, UPT, UR14, URZ, UP0 ;  /* 0x0000003f0e00728c */ /* 0x000fe40008702270 */
[----:B------:R-:W-:Y:S02]  /*01f0*/  UISETP.GE.U32.AND UP1, UPT, UR12, 0x2, UPT ;  /* 0x000000020c00788c */ /* 0x000fe4000bf26070 */
[----:B------:R-:W-:Y:S01]  /*0200*/  USEL UR13, URZ, 0x1, !UP0 ;  /* 0x000000013f0d7887 */ /* 0x000fe2000c000000 */
[----:B0-----:R-:W-:-:S03]  /*0210*/  ISETP.NE.AND P0, PT, R6, RZ, PT ;  /* 0x000000ff0600720c */ /* 0x001fc60003f05270 */
[----:B------:R-:W-:-:S10]  /*0220*/  USEL UR13, UR13, 0x2, UP1 ;  /* 0x000000020d0d7887 */ /* 0x000fd40008800000 */
[----:B------:R-:W-:Y:S05]  /*0230*/  @P0 BRA `(.L_x_2) ;  /* 0x0000000000500947 */ /* 0x000fea0003800000 */
[----:B------:R-:W0:Y:S01]  /*0240*/  S2UR UR7, SR_CgaCtaId ;  /* 0x00000000000779c3 */ /* 0x000e220000008800 */
[----:B------:R-:W-:Y:S01]  /*0250*/  UMOV UR4, 0x400 ;  /* 0x0000040000047882 */ /* 0x000fe20000000000 */
[----:B------:R-:W-:Y:S01]  /*0260*/  UMOV UR5, 0x1 ;  /* 0x0000000100057882 */ /* 0x000fe20000000000 */
[----:B------:R-:W-:Y:S01]  /*0270*/  UMOV UR8, 0x2 ;  /* 0x0000000200087882 */ /* 0x000fe20000000000 */
[----:B------:R-:W-:Y:S01]  /*0280*/  ELECT P0, URZ, PT ;  /* 0x00000000003f782f */ /* 0x000fe20003800000 */
[----:B------:R-:W-:-:S04]  /*0290*/  UIADD3 UR8, -UR8, 0x100000, URZ ;  /* 0x0010000008087890 */ /* 0x000fc8000fffe13f */
[----:B------:R-:W-:Y:S02]  /*02a0*/  USHF.L.U32 UR9, UR8, 0xb, URZ ;  /* 0x0000000b08097899 */ /* 0x000fe4000800063f */
[----:B------:R-:W-:Y:S02]  /*02b0*/  USHF.L.U32 UR8, UR8, 0x1, URZ ;  /* 0x0000000108087899 */ /* 0x000fe4000800063f */
[----:B0-----:R-:W-:Y:S02]  /*02c0*/  ULEA UR7, UR7, UR4, 0x18 ;  /* 0x0000000407077291 */ /* 0x001fe4000f8ec03f */
[----:B------:R-:W-:-:S04]  /*02d0*/  UIADD3 UR4, -UR5, 0x100000, URZ ;  /* 0x0010000005047890 */ /* 0x000fc8000fffe13f */
[----:B------:R-:W-:Y:S02]  /*02e0*/  USHF.L.U32 UR5, UR4, 0xb, URZ ;  /* 0x0000000b04057899 */ /* 0x000fe4000800063f */
[----:B------:R-:W-:Y:S01]  /*02f0*/  USHF.L.U32 UR4, UR4, 0x1, URZ ;  /* 0x0000000104047899 */ /* 0x000fe2000800063f */
[----:B------:R-:W0:Y:S11]  /*0300*/  FENCE.VIEW.ASYNC.S ;  /* 0x00000000000073c6 */ /* 0x000e360000000000 */
[----:B0-----:R0:W1:Y:S01]  /*0310*/  SYNCS.EXCH.64 URZ, [UR7], UR4 ;  /* 0x00000004073f75b2 */ /* 0x0010620008000100 */
[----:B------:R0:W2:Y:S01]  /*0320*/  SYNCS.EXCH.64 URZ, [UR7+0x18], UR8 ;  /* 0x00001808073f75b2 */ /* 0x0000a20008000100 */
[----:B------:R0:W3:Y:S01]  /*0330*/  SYNCS.EXCH.64 URZ, [UR7+0x8], UR4 ;  /* 0x00000804073f75b2 */ /* 0x0000e20008000100 */
[----:B------:R0:W4:Y:S01]  /*0340*/  SYNCS.EXCH.64 URZ, [UR7+0x20], UR8 ;  /* 0x00002008073f75b2 */ /* 0x0001220008000100 */
[----:B------:R0:W0:Y:S01]  /*0350*/  SYNCS.EXCH.64 URZ, [UR7+0x10], UR4 ;  /* 0x00001004073f75b2 */ /* 0x0000220008000100 */
[----:B------:R0:W0:Y:S01]  /*0360*/  SYNCS.EXCH.64 URZ, [UR7+0x28], UR8 ;  /* 0x00002808073f75b2 */ /* 0x0000220008000100 */
[----:B------:R-:W-:Y:S01]  /*0370*/  NOP ;  /* 0x0000000000007918 */ /* 0x000fe20000000000 */
.L_x_2:
[----:B------:R-:W-:Y:S01]  /*0380*/  SHF.R.S32.HI R3, RZ, 0x1f, R2 ;  /* 0x0000001fff037819 */ /* 0x000fe20000011402 */
[----:B------:R-:W5:Y:S01]  /*0390*/  SHFL.IDX PT, R7, R0, RZ, 0x1f ;  /* 0x00001fff00077589 */ /* 0x000f6200000e0000 */
[----:B------:R-:W1:Y:S01]  /*03a0*/  S2UR UR15, SR_CTAID.X ;  /* 0x00000000000f79c3 */ /* 0x000e620000002500 */
[----:B------:R-:W-:Y:S02]  /*03b0*/  ELECT P0, URZ, PT ;  /* 0x00000000003f782f */ /* 0x000fe40003800000 */
[----:B------:R-:W-:Y:S01]  /*03c0*/  LEA.HI R3, R3, R2, RZ, 0x7 ;  /* 0x0000000203037211 */ /* 0x000fe200078f38ff */
[----:B------:R1:W2:Y:S01]  /*03d0*/  SHFL.IDX PT, R10, R0, RZ, 0x1f ;  /* 0x00001fff000a7589 */ /* 0x0002a200000e0000 */
[----:B------:R-:W-:Y:S01]  /*03e0*/  SHF.R.S32.HI R9, RZ, 0x1f, R6 ;  /* 0x0000001fff097819 */ /* 0x000fe20000011406 */
[----:B0-----:R-:W-:Y:S01]  /*03f0*/  ULDC UR4, c[0x0][0x150] ;  /* 0x0000540000047ab9 */ /* 0x001fe20000000800 */
[----:B------:R-:W-:Y:S02]  /*0400*/  LOP3.LUT R3, R3, 0xffffff80, RZ, 0xc0, !PT ;  /* 0xffffff8003037812 */ /* 0x000fe400078ec0ff */
[----:B------:R-:W-:-:S02]  /*0410*/  ELECT P1, URZ, PT ;  /* 0x00000000003f782f */ /* 0x000fc40003820000 */
[----:B------:R-:W-:Y:S01]  /*0420*/  LEA.HI R9, R9, R6, RZ, 0x2 ;  /* 0x0000000609097211 */ /* 0x000fe200078f10ff */
[----:B------:R-:W0:Y:S01]  /*0430*/  LDC R13, c[0x0][0x144] ;  /* 0x00005100ff0d7b82 */ /* 0x000e220000000800 */
[----:B------:R-:W-:Y:S01]  /*0440*/  UMOV UR9, 0x80 ;  /* 0x0000008000097882 */ /* 0x000fe20000000000 */
[----:B------:R-:W-:Y:S01]  /*0450*/  IMAD.IADD R3, R2, 0x1, -R3 ;  /* 0x0000000102037824 */ /* 0x000fe200078e0a03 */
[----:B------:R-:W-:Y:S01]  /*0460*/  LOP3.LUT R9, R9, 0x3ffffffc, RZ, 0xc0, !PT ;  /* 0x3ffffffc09097812 */ /* 0x000fe200078ec0ff */
[----:B------:R-:W-:Y:S01]  /*0470*/  NOP ;  /* 0x0000000000007918 */ /* 0x000fe20000000000 */
[----:B------:R-:W-:Y:S01]  /*0480*/  NOP ;  /* 0x0000000000007918 */ /* 0x000fe20000000000 */
[----:B------:R-:W-:Y:S02]  /*0490*/  ISETP.NE.AND P3, PT, RZ, UR14, PT ;  /* 0x0000000eff007c0c */ /* 0x000fe4000bf65270 */
[----:B------:R-:W-:Y:S01]  /*04a0*/  SHF.R.S32.HI R12, RZ, 0x1f, R3 ;  /* 0x0000001fff0c7819 */ /* 0x000fe20000011403 */
[----:B------:R-:W-:Y:S01]  /*04b0*/  IMAD.IADD R9, R6, 0x1, -R9 ;  /* 0x0000000106097824 */ /* 0x000fe200078e0a09 */
[----:B------:R-:W3:Y:S01]  /*04c0*/  LDC R15, c[0x0][0x148] ;  /* 0x00005200ff0f7b82 */ /* 0x000ee20000000800 */
[----:B------:R-:W4:Y:S01]  /*04d0*/  SHFL.IDX PT, R6, R5, RZ, 0x1f ;  /* 0x00001fff05067589 */ /* 0x000f2200000e0000 */
[----:B------:R-:W-:-:S02]  /*04e0*/  LEA.HI R4, R12, R3, RZ, 0x3 ;  /* 0x000000030c047211 */ /* 0x000fc400078f18ff */
[----:B-----5:R-:W-:Y:S02]  /*04f0*/  ISETP.NE.OR P0, PT, R7, RZ, !P0 ;  /* 0x000000ff0700720c */ /* 0x020fe40004705670 */
[--C-:B------:R-:W-:Y:S02]  /*0500*/  SHF.R.S32.HI R7, RZ, 0x3, R4.reuse ;  /* 0x00000003ff077819 */ /* 0x100fe40000011404 */
[----:B------:R-:W-:Y:S02]  /*0510*/  SHF.R.S32.HI R8, RZ, 0x1f, R4 ;  /* 0x0000001fff087819 */ /* 0x000fe40000011404 */
[----:B------:R-:W5:Y:S01]  /*0520*/  S2R R4, SR_CTAID.Y ;  /* 0x0000000000047919 */ /* 0x000f620000002600 */
[----:B-1----:R-:W-:Y:S02]  /*0530*/  I2FP.F32.U32 R0, UR15 ;  /* 0x0000000f00007c45 */ /* 0x002fe40008201000 */
[----:B------:R-:W-:Y:S02]  /*0540*/  LEA.HI R8, R8, R7, RZ, 0x2 ;  /* 0x0000000708087211 */ /* 0x000fe400078f10ff */
[----:B--2---:R-:W-:Y:S01]  /*0550*/  ISETP.NE.OR P1, PT, R10, RZ, !P1 ;  /* 0x000000ff0a00720c */ /* 0x004fe20004f25670 */
[----:B------:R-:W-:Y:S01]  /*0560*/  FMUL R11, R0, UR4 ;  /* 0x00000004000b7c20 */ /* 0x000fe20008400000 */
[----:B------:R-:W-:Y:S01]  /*0570*/  LOP3.LUT R8, R8, 0xfffffffc, RZ, 0xc0, !PT ;  /* 0xfffffffc08087812 */ /* 0x000fe200078ec0ff */
[----:B------:R-:W-:Y:S01]  /*0580*/  VOTEU.ALL UP0, P0 ;  /* 0x00000000003f7886 */ /* 0x000fe20000000000 */
[----:B------:R-:W-:-:S03]  /*0590*/  ULDC UR4, c[0x0][0x154] ;  /* 0x0000550000047ab9 */ /* 0x000fc60000000800 */
[----:B------:R-:W-:Y:S01]  /*05a0*/  IMAD.IADD R8, R7, 0x1, -R8 ;  /* 0x0000000107087824 */ /* 0x000fe200078e0a08 */
[----:B------:R-:W1:Y:S01]  /*05b0*/  F2I.U32.TRUNC.NTZ R11, R11 ;  /* 0x0000000b000b7305 */ /* 0x000e62000020f000 */
[----:B------:R-:W2:Y:S01]  /*05c0*/  @!UP0 S2UR UR8, SR_CgaCtaId ;  /* 0x00000000000889c3 */ /* 0x000ea20000008800 */
[----:B------:R-:W-:Y:S01]  /*05d0*/  @!UP0 UMOV UR7, 0x400 ;  /* 0x0000040000078882 */ /* 0x000fe20000000000 */
[----:B------:R-:W-:Y:S01]  /*05e0*/  IMAD R8, R9, 0x4, R8 ;  /* 0x0000000409087824 */ /* 0x000fe200078e0208 */
[----:B----4-:R-:W-:Y:S01]  /*05f0*/  R2UR UR17, R6 ;  /* 0x00000000061172ca */ /* 0x010fe200000e0000 */
[----:B------:R-:W-:Y:S01]  /*0600*/  VOTEU.ALL UP1, P1 ;  /* 0x00000000003f7886 */ /* 0x000fe20000820000 */
[----:B------:R-:W-:Y:S01]  /*0610*/  VOTEU.ALL UP2, P1 ;  /* 0x00000000003f7886 */ /* 0x000fe20000840000 */
[C---:B------:R-:W-:Y:S01]  /*0620*/  IMAD.SHL.U32 R7, R8.reuse, 0x4, RZ ;  /* 0x0000000408077824 */ /* 0x040fe200078e00ff */
[----:B------:R-:W-:Y:S01]  /*0630*/  LEA.HI R0, R8, R8, RZ, 0x1 ;  /* 0x0000000808007211 */ /* 0x000fe200078f08ff */
[----:B------:R-:W-:Y:S01]  /*0640*/  VOTEU.ALL UP3, P1 ;  /* 0x00000000003f7886 */ /* 0x000fe20000860000 */
[----:B------:R-:W4:Y:S01]  /*0650*/  @!UP1 S2UR UR11, SR_CgaCtaId ;  /* 0x00000000000b99c3 */ /* 0x000f220000008800 */
[----:B------:R-:W-:Y:S01]  /*0660*/  @!UP1 UMOV UR10, 0x400 ;  /* 0x00000400000a9882 */ /* 0x000fe20000000000 */
[----:B------:R-:W-:Y:S01]  /*0670*/  LOP3.LUT R9, R0, 0xfffffffe, RZ, 0xc0, !PT ;  /* 0xfffffffe00097812 */ /* 0x000fe200078ec0ff */
[----:B------:R-:W-:Y:S01]  /*0680*/  VOTEU.ALL UP4, P1 ;  /* 0x00000000003f7886 */ /* 0x000fe20000880000 */
[C---:B------:R-:W-:Y:S01]  /*0690*/  LOP3.LUT R17, R8.reuse, 0xc, R7, 0x78, !PT ;  /* 0x0000000c08117812 */ /* 0x040fe200078e7807 */
[----:B-1----:R-:W-:Y:S01]  /*06a0*/  IMAD.MOV R14, RZ, RZ, -R11 ;  /* 0x000000ffff0e7224 */ /* 0x002fe200078e0a0b */
[----:B------:R-:W-:Y:S01]  /*06b0*/  VOTEU.ALL UP5, P1 ;  /* 0x00000000003f7886 */ /* 0x000fe200008a0000 */
[----:B------:R-:W-:Y:S01]  /*06c0*/  IMAD.IADD R9, R8, 0x1, -R9 ;  /* 0x0000000108097824 */ /* 0x000fe200078e0a09 */
[----:B-----5:R-:W-:Y:S01]  /*06d0*/  I2FP.F32.U32 R0, R4 ;  /* 0x0000000400007245 */ /* 0x020fe20000201000 */
[----:B0-----:R-:W-:Y:S01]  /*06e0*/  IMAD R14, R13, R14, UR15 ;  /* 0x0000000f0d0e7e24 */ /* 0x001fe2000f8e020e */
[----:B------:R-:W0:Y:S01]  /*06f0*/  LDC R8, c[0x0][0x140] ;  /* 0x00005000ff087b82 */ /* 0x000e220000000800 */
[----:B------:R1:W-:Y:S02]  /*0700*/  STL [R1+0x7c], R17 ;  /* 0x00007c1101007387 */ /* 0x0003e40000100800 */
[----:B------:R-:W-:Y:S01]  /*0710*/  FMUL R0, R0, UR4 ;  /* 0x0000000400007c20 */ /* 0x000fe20008400000 */
[----:B------:R-:W-:Y:S01]  /*0720*/  ISETP.NE.AND P2, PT, R9, R14, PT ;  /* 0x0000000e0900720c */ /* 0x000fe20003f45270 */
[----:B------:R-:W-:Y:S01]  /*0730*/  UMOV UR4, 0x20 ;  /* 0x0000002000047882 */ /* 0x000fe20000000000 */
[----:B--2---:R-:W-:-:S02]  /*0740*/  @!UP0 ULEA UR7, UR8, UR7, 0x18 ;  /* 0x0000000708078291 */ /* 0x004fc4000f8ec03f */
[----:B------:R-:W-:-:S04]  /*0750*/  @!UP0 UIADD3 UR4, -UR4, 0x100000, URZ ;  /* 0x0010000004048890 */ /* 0x000fc8000fffe13f */
[----:B------:R-:W-:Y:S02]  /*0760*/  @!UP0 USHF.L.U32 UR5, UR4, 0xb, URZ ;  /* 0x0000000b04058899 */ /* 0x000fe4000800063f */
[----:B------:R-:W-:Y:S01]  /*0770*/  @!UP0 USHF.L.U32 UR4, UR4, 0x1, URZ ;  /* 0x0000000104048899 */ /* 0x000fe2000800063f */
[----:B------:R-:W2:Y:S01]  /*0780*/  F2I.U32.TRUNC.NTZ R0, R0 ;  /* 0x0000000000007305 */ /* 0x000ea2000020f000 */
[----:B------:R-:W-:-:S04]  /*0790*/  @!UP1 UIADD3 UR8, -UR9, 0x100000, URZ ;  /* 0x0010000009089890 */ /* 0x000fc8000fffe13f */
[----:B------:R-:W-:Y:S02]  /*07a0*/  @!UP1 USHF.L.U32 UR9, UR8, 0xb, URZ ;  /* 0x0000000b08099899 */ /* 0x000fe4000800063f */
[----:B------:R-:W-:Y:S01]  /*07b0*/  @!UP1 USHF.L.U32 UR8, UR8, 0x1, URZ ;  /* 0x0000000108089899 */ /* 0x000fe2000800063f */
[----:B------:R-:W-:Y:S01]  /*07c0*/  VOTEU.ALL UP0, P0 ;  /* 0x00000000003f7886 */ /* 0x000fe20000000000 */
[----:B----4-:R-:W-:Y:S01]  /*07d0*/  @!UP1 ULEA UR10, UR11, UR10, 0x18 ;  /* 0x0000000a0b0a9291 */ /* 0x010fe2000f8ec03f */
[----:B------:R-:W-:Y:S01]  /*07e0*/  VOTEU.ALL UP1, P0 ;  /* 0x00000000003f7886 */ /* 0x000fe20000020000 */
[----:B------:R-:W-:-:S04]  /*07f0*/  LOP3.LUT P0, RZ, R3, 0x7, RZ, 0xc0, !PT ;  /* 0x0000000703ff7812 */ /* 0x000fc8000780c0ff */
[C---:B------:R-:W-:Y:S01]  /*0800*/  ISETP.LT.U32.AND P0, PT, R17.reuse, 0x2, !P0 ;  /* 0x000000021100780c */ /* 0x040fe20004701070 */
[----:B------:R-:W4:Y:S02]  /*0810*/  FENCE.VIEW.ASYNC.S ;  /* 0x00000000000073c6 */ /* 0x000f240000000000 */
[----:B----4-:R1:W4:Y:S01]  /*0820*/  @!UP0 SYNCS.EXCH.64 URZ, [UR7+0x60], UR4 ;  /* 0x00006004073f85b2 */ /* 0x0103220008000100 */
[----:B--2---:R-:W-:Y:S01]  /*0830*/  IMAD.MOV R16, RZ, RZ, -R0 ;  /* 0x000000ffff107224 */ /* 0x004fe200078e0a00 */
[----:B------:R-:W-:Y:S02]  /*0840*/  @P2 LEA.HI R0, R17, R17, RZ, 0x1 ;  /* 0x0000001111002211 */ /* 0x000fe400078f08ff */
[----:B0-----:R-:W-:Y:S01]  /*0850*/  ISETP.EQ.U32.AND P1, PT, R8, 0x1, PT ;  /* 0x000000010800780c */ /* 0x001fe20003f22070 */
[----:B---3--:R-:W-:Y:S01]  /*0860*/  IMAD R7, R15, R16, R4 ;  /* 0x000000100f077224 */ /* 0x008fe200078e0204 */
[----:B------:R-:W-:-:S04]  /*0870*/  @P2 SHF.R.S32.HI R0, RZ, 0x1, R0 ;  /* 0x00000001ff002819 */ /* 0x000fc80000011400 */
[----:B------:R-:W-:Y:S01]  /*0880*/  @P2 ISETP.NE.AND P4, PT, R0, R7, PT ;  /* 0x000000070000220c */ /* 0x000fe20003f85270 */
[----:B------:R-:W-:Y:S01]  /*0890*/  IMAD.MOV.U32 R0, RZ, RZ, 0x1 ;  /* 0x00000001ff007424 */ /* 0x000fe200078e00ff */
[----:B------:R-:W-:Y:S02]  /*08a0*/  SEL R7, RZ, 0x1, !P0 ;  /* 0x00000001ff077807 */ /* 0x000fe40004000000 */
[----:B------:R-:W-:Y:S01]  /*08b0*/  @P2 SEL R0, RZ, 0x1, P4 ;  /* 0x00000001ff002807 */ /* 0x000fe20002000000 */
[----:B------:R1:W0:Y:S01]  /*08c0*/  @!UP1 SYNCS.EXCH.64 URZ, [UR7+0x68], UR4 ;  /* 0x00006804073f95b2 */ /* 0x0002220008000100 */
[----:B------:R-:W-:Y:S02]  /*08d0*/  NOP ;  /* 0x0000000000007918 */ /* 0x000fe40000000000 */
[----:B------:R-:W-:-:S05]  /*08e0*/  LOP3.LUT R0, R0, R7, RZ, 0xc0, !PT ;  /* 0x0000000700007212 */ /* 0x000fca00078ec0ff */
[----:B------:R1:W-:Y:S01]  /*08f0*/  STL [R1+0x74], R0 ;  /* 0x0000740001007387 */ /* 0x0003e20000100800 */
[----:B------:R1:W2:Y:S01]  /*0900*/  @!UP2 SYNCS.EXCH.64 URZ, [UR10+0x40], UR8 ;  /* 0x000040080a3fa5b2 */ /* 0x0002a20008000100 */
[----:B------:R1:W3:Y:S01]  /*0910*/  @!UP3 SYNCS.EXCH.64 URZ, [UR10+0x48], UR8 ;  /* 0x000048080a3fb5b2 */ /* 0x0002e20008000100 */
[----:B------:R1:W0:Y:S01]  /*0920*/  @!UP4 SYNCS.EXCH.64 URZ, [UR10+0x50], UR8 ;  /* 0x000050080a3fc5b2 */ /* 0x0002220008000100 */
[----:B------:R1:W0:Y:S01]  /*0930*/  @!UP5 SYNCS.EXCH.64 URZ, [UR10+0x58], UR8 ;  /* 0x000058080a3fd5b2 */ /* 0x0002220008000100 */
[----:B------:R-:W-:Y:S01]  /*0940*/  NOP ;  /* 0x0000000000007918 */ /* 0x000fe20000000000 */
[----:B----4-:R-:W-:Y:S05]  /*0950*/  @!P1 BRA `(.L_x_3) ;  /* 0x0000000000089947 */ /* 0x010fea0003800000 */
[----:B0-23--:R-:W-:Y:S01]  /*0960*/  UCGABAR_ARV ;  /* 0x00000000000079c7 */ /* 0x00dfe20008000000 */
[----:B------:R-:W-:Y:S05]  /*0970*/  BRA `(.L_x_4) ;  /* 0x0000000000047947 */ /* 0x000fea0003800000 */
.L_x_3:
[----:B0-23--:R-:W-:Y:S01]  /*0980*/  NOP ;  /* 0x0000000000007918 */ /* 0x00dfe20000000000 */
.L_x_4:
[----:B-1----:R-:W-:Y:S01]  /*0990*/  ULDC.64 UR4, c[0x0][0x598] ;  /* 0x0001660000047ab9 */ /* 0x002fe20000000a00 */
[----:B------:R-:W-:Y:S01]  /*09a0*/  ULDC.64 UR22, c[0x0][0x208] ;  /* 0x0000820000167ab9 */ /* 0x000fe20000000a00 */
[----:B------:R-:W-:-:S04]  /*09b0*/  ISETP.NE.U32.AND P0, PT, RZ, UR4, PT ;  /* 0x00000004ff007c0c */ /* 0x000fc8000bf05070 */
[----:B------:R-:W-:-:S13]  /*09c0*/  ISETP.NE.AND.EX P0, PT, RZ, UR5, PT, P0 ;  /* 0x00000005ff007c0c */ /* 0x000fda000bf05300 */
[----:B------:R-:W-:Y:S05]  /*09d0*/  @!P0 BRA `(.L_x_5) ;  /* 0x0000000000208947 */ /* 0x000fea0003800000 */
[----:B------:R-:W0:Y:S02]  /*09e0*/  LDC.64 R6, c[0x0][0x598] ;  /* 0x00016600ff067b82 */ /* 0x000e240000000a00 */
[----:B0-----:R-:W2:Y:S02]  /*09f0*/  LDG.E.64 R6, desc[UR22][R6.64] ;  /* 0x0000001606067981 */ /* 0x001ea4000c1e1b00 */
[----:B--2---:R-:W-:-:S04]  /*0a00*/  ISETP.NE.U32.AND P0, PT, R6, RZ, PT ;  /* 0x000000ff0600720c */ /* 0x004fc80003f05070 */
[----:B------:R-:W-:-:S13]  /*0a10*/  ISETP.NE.AND.EX P0, PT, R7, RZ, PT, P0 ;  /* 0x000000ff0700720c */ /* 0x000fda0003f05300 */
[----:B------:R-:W-:Y:S05]  /*0a20*/  @!P0 BRA `(.L_x_5) ;  /* 0x00000000000c8947 */ /* 0x000fea0003800000 */
[----:B------:R-:W2:Y:S02]  /*0a30*/  LD.E R6, desc[UR22][R6.64] ;  /* 0x0000001606067980 */ /* 0x000ea4000c101900 */
[----:B--2---:R-:W-:Y:S01]  /*0a40*/  R2UR UR24, R6 ;  /* 0x00000000061872ca */ /* 0x004fe200000e0000 */
[----:B------:R-:W-:-:S14]  /*0a50*/  BRA `(.L_x_6) ;  /* 0x0000000000247947 */ /* 0x000fdc0003800000 */
.L_x_5:
[----:B------:R-:W-:Y:S02]  /*0a60*/  ULDC.64 UR4, c[0x0][0x588] ;  /* 0x0001620000047ab9 */ /* 0x000fe40000000a00 */
[----:B------:R-:W-:-:S04]  /*0a70*/  ISETP.NE.U32.AND P0, PT, RZ, UR4, PT ;  /* 0x00000004ff007c0c */ /* 0x000fc8000bf05070 */
[----:B------:R-:W-:-:S13]  /*0a80*/  ISETP.NE.AND.EX P0, PT, RZ, UR5, PT, P0 ;  /* 0x00000005ff007c0c */ /* 0x000fda000bf05300 */
[----:B------:R-:W-:Y:S05]  /*0a90*/  @!P0 BRA `(.L_x_7) ;  /* 0x0000000000108947 */ /* 0x000fea0003800000 */
[----:B------:R-:W0:Y:S02]  /*0aa0*/  LDC.64 R6, c[0x0][0x588] ;  /* 0x00016200ff067b82 */ /* 0x000e240000000a00 */
[----:B0-----:R-:W2:Y:S02]  /*0ab0*/  LDG.E R6, desc[UR22][R6.64] ;  /* 0x0000001606067981 */ /* 0x001ea4000c1e1900 */
[----:B--2---:R-:W-:Y:S01]  /*0ac0*/  R2UR UR24, R6 ;  /* 0x00000000061872ca */ /* 0x004fe200000e0000 */
[----:B------:R-:W-:-:S14]  /*0ad0*/  BRA `(.L_x_6) ;  /* 0x0000000000047947 */ /* 0x000fdc0003800000 */
.L_x_7:
[----:B------:R-:W-:-:S05]  /*0ae0*/  ULDC UR24, c[0x0][0x580] ;  /* 0x0001600000187ab9 */ /* 0x000fca0000000800 */
.L_x_6:
[----:B------:R-:W-:Y:S02]  /*0af0*/  ULDC.64 UR4, c[0x0][0x5a0] ;  /* 0x0001680000047ab9 */ /* 0x000fe40000000a00 */
        /* <DEDUP_REMOVED lines=11> */
.L_x_8:
        /* <DEDUP_REMOVED lines=8> */
.L_x_10:
[----:B------:R-:W-:-:S05]  /*0c30*/  ULDC UR25, c[0x0][0x584] ;  /* 0x0001610000197ab9 */ /* 0x000fca0000000800 */
.L_x_9:
[----:B------:R-:W0:Y:S01]  /*0c40*/  LDC R0, c[0x0][0x65c] ;  /* 0x00019700ff007b82 */ /* 0x000e220000000800 */
[----:B------:R-:W-:Y:S01]  /*0c50*/  IMAD.U32 R6, RZ, RZ, UR15 ;  /* 0x0000000fff067e24 */ /* 0x000fe2000f8e00ff */
[----:B------:R-:W-:Y:S01]  /*0c60*/  UISETP.NE.AND UP0, UPT, UR14, 0x2, UPT ;  /* 0x000000020e00788c */ /* 0x000fe2000bf05270 */
[----:B------:R-:W-:Y:S01]  /*0c70*/  IMAD.MOV.U32 R7, RZ, RZ, RZ ;  /* 0x000000ffff077224 */ /* 0x000fe200078e00ff */
[----:B------:R-:W-:Y:S01]  /*0c80*/  ULDC UR7, c[0x0][0x28c] ;  /* 0x0000a30000077ab9 */ /* 0x000fe20000000800 */
[----:B------:R-:W-:Y:S01]  /*0c90*/  UMOV UR5, URZ ;  /* 0x0000003f00057c82 */ /* 0x000fe20008000000 */
[----:B------:R-:W-:Y:S02]  /*0ca0*/  UIADD3 UR7, UR7, 0x3f, URZ ;  /* 0x0000003f07077890 */ /* 0x000fe4000fffe03f */
[----:B------:R-:W-:Y:S01]  /*0cb0*/  PLOP3.LUT P0, PT, PT, PT, UP0, 0x80, 0x0 ;  /* 0x000000000000781c */ /* 0x000fe20003f0f008 */
[----:B------:R-:W-:Y:S01]  /*0cc0*/  UMOV UR4, URZ ;  /* 0x0000003f00047c82 */ /* 0x000fe20008000000 */
[----:B------:R-:W-:Y:S01]  /*0cd0*/  USHF.R.S32.HI UR10, URZ, 0x1f, UR7 ;  /* 0x0000001f3f0a7899 */ /* 0x000fe20008011407 */
[----:B------:R-:W-:-:S03]  /*0ce0*/  ULDC.64 UR18, c[0x0][0x650] ;  /* 0x0001940000127ab9 */ /* 0x000fc60000000a00 */
[----:B------:R-:W-:-:S04]  /*0cf0*/  ULEA.HI UR10, UR10, UR7, URZ, 0x6 ;  /* 0x000000070a0a7291 */ /* 0x000fc8000f8f303f */
[----:B------:R-:W-:Y:S01]  /*0d00*/  USHF.R.S32.HI UR14, URZ, 0x6, UR10 ;  /* 0x000000063f0e7899 */ /* 0x000fe2000801140a */
[----:B0-----:R-:W-:-:S13]  /*0d10*/  ISETP.NE.AND P2, PT, R0, 0x1, PT ;  /* 0x000000010000780c */ /* 0x001fda0003f45270 */
[----:B------:R-:W0:Y:S01]  /*0d20*/  @P2 LDC R9, c[0x0][0x10] ;  /* 0x00000400ff092b82 */ /* 0x000e220000000800 */
[----:B------:R-:W-:-:S07]  /*0d30*/  @P2 IMAD.MOV.U32 R5, RZ, RZ, RZ ;  /* 0x000000ffff052224 */ /* 0x000fce00078e00ff */
[----:B------:R-:W1:Y:S01]  /*0d40*/  @!P2 LDC R11, c[0x0][0xc] ;  /* 0x00000300ff0bab82 */ /* 0x000e620000000800 */
[----:B------:R-:W-:Y:S01]  /*0d50*/  ULDC UR8, c[0x0][0xc] ;  /* 0x0000030000087ab9 */ /* 0x000fe20000000800 */
[----:B------:R-:W-:Y:S01]  /*0d60*/  ULDC UR9, c[0x0][0x10] ;  /* 0x0000040000097ab9 */ /* 0x000fe20000000800 */
[----:B------:R-:W-:Y:S01]  /*0d70*/  ULDC UR7, c[0x0][0x14] ;  /* 0x0000050000077ab9 */ /* 0x000fe20000000800 */
[----:B------:R-:W-:-:S04]  /*0d80*/  UIMAD.WIDE.U32 UR8, UR8, UR9, URZ ;  /* 0x00000009080872a5 */ /* 0x000fc8000f8e003f */
[----:B------:R-:W-:Y:S01]  /*0d90*/  UIMAD.WIDE.U32 UR20, UR8, UR7, URZ ;  /* 0x00000007081472a5 */ /* 0x000fe2000f8e003f */
[----:B0-----:R-:W-:Y:S01]  /*0da0*/  @P2 IMAD.WIDE.U32 R8, R9, UR15, R4 ;  /* 0x0000000f09082c25 */ /* 0x001fe2000f8e0004 */
[----:B------:R-:W-:-:S03]  /*0db0*/  UIMAD UR15, UR9, UR7, URZ ;  /* 0x00000007090f72a4 */ /* 0x000fc6000f8e023f */
[----:B------:R-:W-:Y:S01]  /*0dc0*/  @P2 IMAD.MOV.U32 R13, RZ, RZ, R8 ;  /* 0x000000ffff0d2224 */ /* 0x000fe200078e0008 */
[----:B------:R-:W-:Y:S01]  /*0dd0*/  UIADD3 UR15, UR21, UR15, URZ ;  /* 0x0000000f150f7290 */ /* 0x000fe2000fffe03f */
[----:B-1----:R-:W-:-:S04]  /*0de0*/  @!P2 IMAD.WIDE.U32 R6, R4, R11, R6 ;  /* 0x0000000b0406a225 */ /* 0x002fc800078e0006 */
[----:B------:R-:W-:Y:S02]  /*0df0*/  @P2 IMAD.MOV.U32 R11, RZ, RZ, RZ ;  /* 0x000000ffff0b2224 */ /* 0x000fe400078e00ff */
[----:B------:R-:W-:Y:S02]  /*0e00*/  @!P2 IMAD.MOV.U32 R13, RZ, RZ, R6 ;  /* 0x000000ffff0da224 */ /* 0x000fe400078e0006 */
[----:B------:R-:W-:Y:S02]  /*0e10*/  @P2 IMAD.IADD R10, R9, 0x1, R11 ;  /* 0x00000001090a2824 */ /* 0x000fe400078e020b */
[----:B------:R-:W-:Y:S01]  /*0e20*/  @!P2 IMAD.MOV.U32 R10, RZ, RZ, R7 ;  /* 0x000000ffff0aa224 */ /* 0x000fe200078e0007 */
[----:B------:R0:W-:Y:S01]  /*0e30*/  STL [R1+0x84], R13 ;  /* 0x0000840d01007387 */ /* 0x0001e20000100800 */
[----:B------:R-:W-:Y:S02]  /*0e40*/  IMAD.MOV.U32 R17, RZ, RZ, R13 ;  /* 0x000000ffff117224 */ /* 0x000fe400078e000d */
[----:B------:R-:W-:Y:S01]  /*0e50*/  IMAD.MOV.U32 R22, RZ, RZ, R10 ;  /* 0x000000ffff167224 */ /* 0x000fe200078e000a */
[----:B------:R0:W-:Y:S01]  /*0e60*/  STL [R1+0x80], R10 ;  /* 0x0000800a01007387 */ /* 0x0001e20000100800 */
[----:B------:R-:W-:Y:S05]  /*0e70*/  @P0 BRA `(.L_x_11) ;  /* 0x0000000000280947 */ /* 0x000fea0003800000 */
[----:B------:R-:W-:Y:S01]  /*0e80*/  IADD3 R17, P0, R17, UR20, RZ ;  /* 0x0000001411117c10 */ /* 0x000fe2000ff1e0ff */
[----:B------:R-:W-:Y:S02]  /*0e90*/  UISETP.GE.U32.AND UP0, UPT, UR14, 0x3, UPT ;  /* 0x000000030e00788c */ /* 0x000fe4000bf06070 */
[----:B------:R-:W-:Y:S01]  /*0ea0*/  UIMAD.WIDE.U32 UR4, UR14, -0x55555555, URZ ;  /* 0xaaaaaaab0e0478a5 */ /* 0x000fe2000f8e003f */
[----:B------:R-:W-:Y:S01]  /*0eb0*/  IADD3.X R22, R22, UR15, RZ, P0, !PT ;  /* 0x0000000f16167c10 */ /* 0x000fe200087fe4ff */
[----:B------:R1:W-:Y:S02]  /*0ec0*/  STL [R1+0x84], R17 ;  /* 0x0000841101007387 */ /* 0x0003e40000100800 */
[----:B------:R-:W-:Y:S02]  /*0ed0*/  USHF.R.U32.HI UR5, URZ, 0x1, UR5 ;  /* 0x000000013f057899 */ /* 0x000fe40008011605 */
[----:B------:R1:W-:Y:S01]  /*0ee0*/  STL [R1+0x80], R22 ;  /* 0x0000801601007387 */ /* 0x0003e20000100800 */
[----:B------:R-:W-:-:S02]  /*0ef0*/  UMOV UR4, URZ ;  /* 0x0000003f00047c82 */ /* 0x000fc40008000000 */
[----:B------:R-:W-:Y:S02]  /*0f00*/  @UP0 ULOP3.LUT UR4, UR5, 0x1, URZ, 0xc0, !UPT ;  /* 0x0000000105040892 */ /* 0x000fe4000f8ec03f */
[----:B------:R-:W-:-:S12]  /*0f10*/  UIMAD UR5, UR5, -0x3, UR14 ;  /* 0xfffffffd050578a4 */ /* 0x000fd8000f8e020e */
.L_x_11:
[----:B------:R-:W-:Y:S01]  /*0f20*/  IMAD.MOV.U32 R8, RZ, RZ, -0x1 ;  /* 0xffffffffff087424 */ /* 0x000fe200078e00ff */
[----:B------:R-:W-:Y:S01]  /*0f30*/  ISETP.GE.U32.AND P0, PT, R17, UR18, PT ;  /* 0x0000001211007c0c */ /* 0x000fe2000bf06070 */
[----:B------:R-:W-:Y:S01]  /*0f40*/  IMAD.MOV.U32 R6, RZ, RZ, -0x1 ;  /* 0xffffffffff067424 */ /* 0x000fe200078e00ff */
[----:B------:R-:W-:Y:S01]  /*0f50*/  PRMT R0, RZ, 0x7610, R0 ;  /* 0x00007610ff007816 */ /* 0x000fe20000000000 */
[----:B------:R-:W-:Y:S01]  /*0f60*/  IMAD.MOV.U32 R7, RZ, RZ, -0x1 ;  /* 0xffffffffff077424 */ /* 0x000fe200078e00ff */
[----:B------:R2:W-:Y:S01]  /*0f70*/  STL [R1+0x88], R8 ;  /* 0x0000880801007387 */ /* 0x0005e20000100800 */
[----:B------:R-:W-:-:S03]  /*0f80*/  ISETP.GE.U32.AND.EX P0, PT, R22, UR19, PT, P0 ;  /* 0x0000001316007c0c */ /* 0x000fc6000bf06100 */
[----:B------:R2:W-:Y:S04]  /*0f90*/  STL [R1+0x78], R6 ;  /* 0x0000780601007387 */ /* 0x0005e80000100800 */
[----:B------:R2:W-:Y:S06]  /*0fa0*/  STL [R1+0x8c], R7 ;  /* 0x00008c0701007387 */ /* 0x0005ec0000100800 */
[----:B------:R-:W-:Y:S05]  /*0fb0*/  @P0 BRA `(.L_x_12) ;  /* 0x0000000400380947 */ /* 0x000fea0003800000 */
[----:B------:R-:W3:Y:S01]  /*0fc0*/  LDC.64 R18, c[0x0][0x628] ;  /* 0x00018a00ff127b82 */ /* 0x000ee20000000a00 */
[----:B--2---:R-:W-:Y:S02]  /*0fd0*/  IMAD.MOV.U32 R6, RZ, RZ, R17 ;  /* 0x000000ffff067224 */ /* 0x004fe400078e0011 */
[----:B------:R-:W-:-:S05]  /*0fe0*/  IMAD.MOV.U32 R7, RZ, RZ, R22 ;  /* 0x000000ffff077224 */ /* 0x000fca00078e0016 */
[----:B------:R-:W2:Y:S08]  /*0ff0*/  LDC R0, c[0x0][0x630] ;  /* 0x00018c00ff007b82 */ /* 0x000eb00000000800 */
[----:B------:R-:W4:Y:S01]  /*1000*/  LDC.64 R20, c[0x0][0x620] ;  /* 0x00018800ff147b82 */ /* 0x000f220000000a00 */
[----:B---3--:R-:W-:-:S04]  /*1010*/  ISETP.NE.U32.AND P0, PT, R18, RZ, PT ;  /* 0x000000ff1200720c */ /* 0x008fc80003f05070 */
[----:B------:R-:W-:-:S13]  /*1020*/  ISETP.NE.AND.EX P0, PT, R19, RZ, PT, P0 ;  /* 0x000000ff1300720c */ /* 0x000fda0003f05300 */
[----:B--2-4-:R-:W-:Y:S05]  /*1030*/  @!P0 BRA `(.L_x_13) ;  /* 0x0000000000288947 */ /* 0x014fea0003800000 */
[----:B------:R-:W2:Y:S02]  /*1040*/  LDC R11, c[0x0][0x634] ;  /* 0x00018d00ff0b7b82 */ /* 0x000ea40000000800 */
[----:B--2---:R-:W-:-:S05]  /*1050*/  IADD3 R11, P0, R17, R11, RZ ;  /* 0x0000000b110b7210 */ /* 0x004fca0007f1e0ff */
[----:B0-----:R-:W-:-:S04]  /*1060*/  IMAD.X R13, RZ, RZ, R22, P0 ;  /* 0x000000ffff0d7224 */ /* 0x001fc800000e0616 */
[----:B------:R-:W-:-:S04]  /*1070*/  IMAD.WIDE.U32 R6, R13, R18, RZ ;  /* 0x000000120d067225 */ /* 0x000fc800078e00ff */
[----:B------:R-:W-:-:S04]  /*1080*/  IMAD.WIDE.U32 R8, P0, R11, R19, R6 ;  /* 0x000000130b087225 */ /* 0x000fc80007800006 */
[----:B------:R-:W-:-:S04]  /*1090*/  IMAD.WIDE.U32 R6, R11, R18, RZ ;  /* 0x000000120b067225 */ /* 0x000fc800078e00ff */
[----:B------:R-:W-:Y:S01]  /*10a0*/  IMAD.X R11, RZ, RZ, RZ, P0 ;  /* 0x000000ffff0b7224 */ /* 0x000fe200000e06ff */
[----:B------:R-:W-:Y:S01]  /*10b0*/  IADD3 RZ, P0, R7, R8, RZ ;  /* 0x0000000807ff7210 */ /* 0x000fe20007f1e0ff */
[----:B------:R-:W-:-:S04]  /*10c0*/  IMAD.MOV.U32 R10, RZ, RZ, R9 ;  /* 0x000000ffff0a7224 */ /* 0x000fc800078e0009 */
[----:B------:R-:W-:-:S08]  /*10d0*/  IMAD.WIDE.U32.X R6, R13, R19, R10, P0 ;  /* 0x000000130d067225 */ /* 0x000fd000000e040a */
.L_x_13:
[-CC-:B------:R-:W-:Y:S01]  /*10e0*/  SHF.R.U64 R27, R6, R0.reuse, R7.reuse ;  /* 0x00000000061b7219 */ /* 0x180fe20000001207 */
[----:B------:R-:W2:Y:S01]  /*10f0*/  LDC.64 R24, c[0x0][0x640] ;  /* 0x00019000ff187b82 */ /* 0x000ea20000000a00 */
[----:B------:R-:W-:Y:S01]  /*1100*/  SHF.R.U32.HI R0, RZ, R0, R7 ;  /* 0x00000000ff007219 */ /* 0x000fe20000011607 */
[----:B------:R-:W-:Y:S01]  /*1110*/  IMAD.MOV.U32 R6, RZ, RZ, R17 ;  /* 0x000000ffff067224 */ /* 0x000fe200078e0011 */
[----:B------:R-:W-:-:S05]  /*1120*/  IADD3 R9, P0, RZ, -R27, RZ ;  /* 0x8000001bff097210 */ /* 0x000fca0007f1e0ff */
[----:B------:R-:W3:Y:S01]  /*1130*/  LDC R8, c[0x0][0x618] ;  /* 0x00018600ff087b82 */ /* 0x000ee20000000800 */
[----:B------:R-:W-:-:S04]  /*1140*/  IMAD.X R7, RZ, RZ, ~R0, P0 ;  /* 0x000000ffff077224 */ /* 0x000fc800000e0e00 */
[-C--:B------:R-:W-:Y:S02]  /*1150*/  IMAD R0, R7, R20.reuse, RZ ;  /* 0x0000001407007224 */ /* 0x080fe400078e02ff */
[----:B------:R-:W-:Y:S01]  /*1160*/  IMAD.MOV.U32 R7, RZ, RZ, R22 ;  /* 0x000000ffff077224 */ /* 0x000fe200078e0016 */
[----:B------:R-:W4:Y:S01]  /*1170*/  LDC R11, c[0x0][0x608] ;  /* 0x00018200ff0b7b82 */ /* 0x000f220000000800 */
[----:B-1----:R-:W-:Y:S02]  /*1180*/  IMAD.MOV.U32 R22, RZ, RZ, 0x1 ;  /* 0x00000001ff167424 */ /* 0x002fe400078e00ff */
[----:B------:R-:W-:-:S04]  /*1190*/  IMAD.WIDE.U32 R6, R9, R20, R6 ;  /* 0x0000001409067225 */ /* 0x000fc800078e0006 */
[----:B------:R-:W-:Y:S01]  /*11a0*/  IMAD R9, R9, R21, R0 ;  /* 0x0000001509097224 */ /* 0x000fe200078e0200 */
[----:B------:R-:W1:Y:S01]  /*11b0*/  LDC R23, c[0x0][0x658] ;  /* 0x00019600ff177b82 */ /* 0x000e620000000800 */
[----:B--2---:R-:W-:Y:S01]  /*11c0*/  ISETP.NE.U32.AND P0, PT, R24, RZ, PT ;  /* 0x000000ff1800720c */ /* 0x004fe20003f05070 */
[----:B------:R-:W-:Y:S02]  /*11d0*/  IMAD.MOV.U32 R0, RZ, RZ, -0x1 ;  /* 0xffffffffff007424 */ /* 0x000fe400078e00ff */
[----:B------:R-:W-:Y:S01]  /*11e0*/  IMAD.IADD R7, R7, 0x1, R9 ;  /* 0x0000000107077824 */ /* 0x000fe200078e0209 */
[----:B------:R-:W-:-:S03]  /*11f0*/  ISETP.NE.AND.EX P0, PT, R25, RZ, PT, P0 ;  /* 0x000000ff1900720c */ /* 0x000fc60003f05300 */
[----:B------:R-:W2:Y:S01]  /*1200*/  LDC R21, c[0x0][0x600] ;  /* 0x00018000ff157b82 */ /* 0x000ea20000000800 */
[-CC-:B---3--:R-:W-:Y:S02]  /*1210*/  SHF.R.U64 R19, R6, R8.reuse, R7.reuse ;  /* 0x0000000806137219 */ /* 0x188fe40000001207 */
[----:B------:R-:W-:-:S05]  /*1220*/  SHF.R.U32.HI R6, RZ, R8, R7 ;  /* 0x00000008ff067219 */ /* 0x000fca0000011607 */
[----:B------:R-:W3:Y:S01]  /*1230*/  LDC R18, c[0x0][0x648] ;  /* 0x00019200ff127b82 */ /* 0x000ee20000000800 */
[-CC-:B----4-:R-:W-:Y:S02]  /*1240*/  SHF.R.U64 R28, R19, R11.reuse, R6.reuse ;  /* 0x0000000b131c7219 */ /* 0x190fe40000001206 */
[----:B------:R-:W-:-:S05]  /*1250*/  SHF.R.U32.HI R6, RZ, R11, R6 ;  /* 0x0000000bff067219 */ /* 0x000fca0000011606 */
[----:B------:R-:W4:Y:S01]  /*1260*/  LDC R20, c[0x0][0x638] ;  /* 0x00018e00ff147b82 */ /* 0x000f220000000800 */
[-CC-:B-1----:R-:W-:Y:S02]  /*1270*/  SHF.R.U64 R30, R28, R23.reuse, R6.reuse ;  /* 0x000000171c1e7219 */ /* 0x182fe40000001206 */
[-C--:B------:R-:W-:Y:S02]  /*1280*/  SHF.L.U32 R0, R0, R23.reuse, RZ ;  /* 0x0000001700007219 */ /* 0x080fe400000006ff */
[----:B------:R-:W-:Y:S01]  /*1290*/  SHF.R.U32.HI R7, RZ, R23, R6 ;  /* 0x00000017ff077219 */ /* 0x000fe20000011606 */
[----:B------:R-:W-:Y:S01]  /*12a0*/  IMAD.MOV.U32 R6, RZ, RZ, R30 ;  /* 0x000000ffff067224 */ /* 0x000fe200078e001e */
[----:B0-----:R-:W-:Y:S01]  /*12b0*/  LOP3.LUT R13, RZ, R0, RZ, 0x33, !PT ;  /* 0x00000000ff0d7212 */ /* 0x001fe200078e33ff */
[----:B------:R-:W0:Y:S01]  /*12c0*/  LDC R26, c[0x0][0x610] ;  /* 0x00018400ff1a7b82 */ /* 0x000e220000000800 */
[----:B------:R-:W-:Y:S05]  /*12d0*/  @!P0 BRA `(.L_x_14) ;  /* 0x0000000000288947 */ /* 0x000fea0003800000 */
[----:B------:R-:W1:Y:S02]  /*12e0*/  LDC R11, c[0x0][0x64c] ;  /* 0x00019300ff0b7b82 */ /* 0x000e640000000800 */
[----:B-1----:R-:W-:-:S05]  /*12f0*/  IADD3 R11, P0, R30, R11, RZ ;  /* 0x0000000b1e0b7210 */ /* 0x002fca0007f1e0ff */
[----:B------:R-:W-:-:S04]  /*1300*/  IMAD.X R17, RZ, RZ, R7, P0 ;  /* 0x000000ffff117224 */ /* 0x000fc800000e0607 */
[----:B------:R-:W-:-:S04]  /*1310*/  IMAD.WIDE.U32 R6, R17, R24, RZ ;  /* 0x0000001811067225 */ /* 0x000fc800078e00ff */
[----:B------:R-:W-:-:S04]  /*1320*/  IMAD.WIDE.U32 R8, P0, R11, R25, R6 ;  /* 0x000000190b087225 */ /* 0x000fc80007800006 */
[----:B------:R-:W-:-:S04]  /*1330*/  IMAD.WIDE.U32 R6, R11, R24, RZ ;  /* 0x000000180b067225 */ /* 0x000fc800078e00ff */
[----:B------:R-:W-:Y:S01]  /*1340*/  IMAD.X R11, RZ, RZ, RZ, P0 ;  /* 0x000000ffff0b7224 */ /* 0x000fe200000e06ff */
[----:B------:R-:W-:Y:S01]  /*1350*/  IADD3 RZ, P0, R7, R8, RZ ;  /* 0x0000000807ff7210 */ /* 0x000fe20007f1e0ff */
[----:B------:R-:W-:-:S04]  /*1360*/  IMAD.MOV.U32 R10, RZ, RZ, R9 ;  /* 0x000000ffff0a7224 */ /* 0x000fc800078e0009 */
[----:B------:R-:W-:-:S08]  /*1370*/  IMAD.WIDE.U32.X R6, R17, R25, R10, P0 ;  /* 0x0000001911067225 */ /* 0x000fd000000e040a */
.L_x_14:
[----:B---3--:R-:W-:Y:S01]  /*1380*/  SHF.R.U64 R5, R6, R18, R7 ;  /* 0x0000001206057219 */ /* 0x008fe20000001207 */
[----:B--2---:R-:W-:Y:S01]  /*1390*/  VIADD R6, R21, 0xffffffff ;  /* 0xffffffff15067836 */ /* 0x004fe20000000000 */
[----:B------:R-:W-:Y:S01]  /*13a0*/  SHF.L.U32 R0, R22, R23, RZ ;  /* 0x0000001716007219 */ /* 0x000fe200000006ff */
[----:B------:R-:W-:Y:S01]  /*13b0*/  @P2 IMAD R14, R15, R16, R4 ;  /* 0x000000100f0e2224 */ /* 0x000fe200078e0204 */
[----:B------:R-:W-:Y:S01]  /*13c0*/  LOP3.LUT R13, R28, R13, RZ, 0xc0, !PT ;  /* 0x0000000d1c0d7212 */ /* 0x000fe200078ec0ff */
[----:B------:R-:W-:-:S04]  /*13d0*/  IMAD.MOV R7, RZ, RZ, -R5 ;  /* 0x000000ffff077224 */ /* 0x000fc800078e0a05 */
[----:B------:R-:W-:Y:S01]  /*13e0*/  IMAD R13, R0, R5, R13 ;  /* 0x00000005000d7224 */ /* 0x000fe200078e020d */
[----:B------:R-:W-:Y:S01]  /*13f0*/  LOP3.LUT R5, R19, R6, RZ, 0xc0, !PT ;  /* 0x0000000613057212 */ /* 0x000fe200078ec0ff */
[----:B----4-:R-:W-:Y:S02]  /*1400*/  IMAD R0, R7, R20, R30 ;  /* 0x0000001407007224 */ /* 0x010fe400078e021e */
[----:B------:R-:W-:Y:S02]  /*1410*/  IMAD.MOV.U32 R6, RZ, RZ, 0x1 ;  /* 0x00000001ff067424 */ /* 0x000fe400078e00ff */
[----:B0-----:R-:W-:Y:S02]  /*1420*/  IMAD R4, R13, R26, R14 ;  /* 0x0000001a0d047224 */ /* 0x001fe400078e020e */
[----:B------:R-:W-:Y:S01]  /*1430*/  IMAD R5, R0, R21, R5 ;  /* 0x0000001500057224 */ /* 0x000fe200078e0205 */
[----:B------:R-:W-:-:S04]  /*1440*/  PRMT R0, R6, 0x7610, R0 ;  /* 0x0000761006007816 */ /* 0x000fc80000000000 */
[----:B------:R-:W-:Y:S02]  /*1450*/  SEL R6, R5, R4, !P2 ;  /* 0x0000000405067207 */ /* 0x000fe40005000000 */
[----:B------:R-:W-:-:S03]  /*1460*/  SEL R4, R4, R5, !P2 ;  /* 0x0000000504047207 */ /* 0x000fc60005000000 */
[----:B------:R3:W-:Y:S04]  /*1470*/  STL [R1+0x8c], R6 ;  /* 0x00008c0601007387 */ /* 0x0007e80000100800 */
[----:B------:R3:W-:Y:S04]  /*1480*/  STL [R1+0x78], R27 ;  /* 0x0000781b01007387 */ /* 0x0007e80000100800 */
[----:B------:R3:W-:Y:S02]  /*1490*/  STL [R1+0x88], R4 ;  /* 0x0000880401007387 */ /* 0x0007e40000100800 */
.L_x_12:
[----:B------:R-:W-:Y:S05]  /*14a0*/  @!P1 BRA `(.L_x_15) ;  /* 0x00000000000c9947 */ /* 0x000fea0003800000 */
[----:B------:R-:W-:Y:S01]  /*14b0*/  UCGABAR_WAIT ;  /* 0x0000000000007dc7 */ /* 0x000fe20008000000 */
[----:B------:R-:W-:Y:S01]  /*14c0*/  CCTL.IVALL ;  /* 0x00000000ff00798f */ /* 0x000fe20002000000 */
[----:B------:R-:W-:Y:S05]  /*14d0*/  BRA `(.L_x_16) ;  /* 0x0000000000047947 */ /* 0x000fea0003800000 */
.L_x_15:
[----:B------:R-:W-:Y:S06]  /*14e0*/  BAR.SYNC.DEFER_BLOCKING 0x0 ;  /* 0x0000000000007b1d */ /* 0x000fec0000010000 */
.L_x_16:
[----:B------:R-:W-:Y:S05]  /*14f0*/  @!P3 BRA `(.L_x_17) ;  /* 0x000000dc0004b947 */ /* 0x000fea0003800000 */
[----:B------:R-:W-:-:S06]  /*1500*/  UISETP.GT.U32.AND UP0, UPT, UR12, 0x1, UPT ;  /* 0x000000010c00788c */ /* 0x000fcc000bf04070 */
[----:B------:R-:W-:-:S13]  /*1510*/  PLOP3.LUT P0, PT, PT, PT, UP0, 0x80, 0x0 ;  /* 0x000000000000781c */ /* 0x000fda0003f0f008 */
[----:B------:R-:W-:Y:S05]  /*1520*/  @P0 EXIT ;  /* 0x000000000000094d */ /* 0x000fea0003800000 */
.L_x_18:
[----:B------:R-:W-:-:S08]  /*1530*/  NOP ;  /* 0x0000000000007918 */ /* 0x000fd00000000000 */
[----:B------:R-:W4:Y:S02]  /*1540*/  USETMAXREG.TRY_ALLOC.CTAPOOL UP0, 0xe8 ;  /* 0x000000e8000079c8 */ /* 0x000f240008000600 */
[----:B----4-:R-:W-:-:S13]  /*1550*/  PLOP3.LUT P0, PT, PT, PT, UP0, 0x80, 0x0 ;  /* 0x000000000000781c */ /* 0x010fda0003f0f008 */
[----:B------:R-:W-:Y:S05]  /*1560*/  @!P0 BRA `(.L_x_18) ;  /* 0xfffffffc00f08947 */ /* 0x000fea000383ffff */
[----:B------:R-:W-:-:S13]  /*1570*/  LOP3.LUT P0, RZ, R0, 0xff, RZ, 0xc0, !PT ;  /* 0x000000ff00ff7812 */ /* 0x000fda000780c0ff */
[----:B------:R-:W-:Y:S05]  /*1580*/  @!P0 EXIT ;  /* 0x000000000000894d */ /* 0x000fea0003800000 */
[----:B------:R-:W4:Y:S01]  /*1590*/  S2UR UR6, SR_CgaCtaId ;  /* 0x00000000000679c3 */ /* 0x000f220000008800 */
[CC--:B------:R-:W-:Y:S01]  /*15a0*/  LEA.HI R0, R12.reuse, R3.reuse, RZ, 0x2 ;  /* 0x000000030c007211 */ /* 0x0c0fe200078f10ff */
[----:B------:R-:W-:Y:S01]  /*15b0*/  UIADD3 UR7, UR17, -0x1, URZ ;  /* 0xffffffff11077890 */ /* 0x000fe2000fffe03f */
[----:B------:R-:W-:Y:S01]  /*15c0*/  LEA.HI R3, R12, R3, RZ, 0x5 ;  /* 0x000000030c037211 */ /* 0x000fe200078f28ff */
[----:B------:R-:W-:Y:S01]  /*15d0*/  UMOV UR12, 0x400 ;  /* 0x00000400000c7882 */ /* 0x000fe20000000000 */
[--C-:B------:R-:W-:Y:S01]  /*15e0*/  SHF.R.S32.HI R2, RZ, 0x2, R0.reuse ;  /* 0x00000002ff027819 */ /* 0x100fe20000011400 */
[----:B------:R-:W-:Y:S01]  /*15f0*/  UISETP.LT.AND UP0, UPT, UR14, 0x1, UPT ;  /* 0x000000010e00788c */ /* 0x000fe2000bf01270 */
[----:B------:R-:W-:Y:S01]  /*1600*/  SHF.R.S32.HI R5, RZ, 0x1f, R0 ;  /* 0x0000001fff057819 */ /* 0x000fe20000011400 */
[----:B------:R-:W-:Y:S02]  /*1610*/  ULOP3.LUT UR29, UR13, 0x1, URZ, 0xfc, !UPT ;  /* 0x000000010d1d7892 */ /* 0x000fe4000f8efc3f */
[----:B------:R-:W-:Y:S01]  /*1620*/  USEL UR16, UR14, 0x1, UP0 ;  /* 0x000000010e107887 */ /* 0x000fe20008000000 */
[----:B------:R-:W-:Y:S01]  /*1630*/  LEA.HI R5, R5, R2, RZ, 0x3 ;  /* 0x0000000205057211 */ /* 0x000fe200078f18ff */
[----:B------:R-:W-:-:S02]  /*1640*/  UISETP.NE.AND UP0, UPT, UR7, URZ, UPT ;  /* 0x0000003f0700728c */ /* 0x000fc4000bf05270 */
[----:B------:R-:W-:Y:S01]  /*1650*/  USHF.L.U32 UR28, UR14, 0x1, URZ ;  /* 0x000000010e1c7899 */ /* 0x000fe2000800063f */
[----:B------:R-:W-:Y:S01]  /*1660*/  LOP3.LUT R5, R5, 0xfffffff8, RZ, 0xc0, !PT ;  /* 0xfffffff805057812 */ /* 0x000fe200078ec0ff */
[----:B------:R-:W-:Y:S02]  /*1670*/  UIADD3 UR16, -UR16, UR14, URZ ;  /* 0x0000000e10107290 */ /* 0x000fe4000fffe13f */
[----:B------:R-:W-:Y:S02]  /*1680*/  USEL UR31, URZ, 0x1, UP0 ;  /* 0x000000013f1f7887 */ /* 0x000fe40008000000 */
[----:B------:R-:W-:Y:S01]  /*1690*/  IMAD.IADD R2, R2, 0x1, -R5 ;  /* 0x0000000102027824 */ /* 0x000fe200078e0a05 */
[----:B------:R-:W-:Y:S01]  /*16a0*/  SHF.R.S32.HI R5, RZ, 0x5, R3 ;  /* 0x00000005ff057819 */ /* 0x000fe20000011403 */
[----:B----4-:R-:W-:-:S03]  /*16b0*/  ULEA UR12, UR6, UR12, 0x18 ;  /* 0x0000000c060c7291 */ /* 0x010fc6000f8ec03f */
[--C-:B------:R-:W-:Y:S01]  /*16c0*/  SHF.R.S32.HI R3, RZ, 0x1f, R2.reuse ;  /* 0x0000001fff037819 */ /* 0x100fe20000011402 */
[----:B------:R-:W-:Y:S01]  /*16d0*/  USHF.L.U32 UR6, UR7, 0x3, URZ ;  /* 0x0000000307067899 */ /* 0x000fe2000800063f */
[C-C-:B------:R-:W-:Y:S01]  /*16e0*/  IMAD R0, R5.reuse, -0x10, -R2.reuse ;  /* 0xfffffff005007824 */ /* 0x140fe200078e0a02 */
[----:B------:R-:W-:Y:S02]  /*16f0*/  UIADD3 UR27, UR12, 0x40, URZ ;  /* 0x000000400c1b7890 */ /* 0x000fe4000fffe03f */
[----:B------:R-:W-:Y:S01]  /*1700*/  ULOP3.LUT UR6, UR6, 0x8, URZ, 0xc0, !UPT ;  /* 0x0000000806067892 */ /* 0x000fe2000f8ec03f */
[----:B------:R-:W-:Y:S01]  /*1710*/  IMAD.WIDE R2, R5, 0x10, R2 ;  /* 0x0000001005027825 */ /* 0x000fe200078e0202 */
[----:B------:R-:W-:Y:S02]  /*1720*/  ULEA UR17, UR17, UR27, 0x3 ;  /* 0x0000001b11117291 */ /* 0x000fe4000f8e183f */
[----:B------:R-:W-:Y:S02]  /*1730*/  ULOP3.LUT UR32, UR6, 0x8, URZ, 0x3c, !UPT ;  /* 0x0000000806207892 */ /* 0x000fe4000f8e3c3f */
[----:B------:R-:W-:-:S03]  /*1740*/  ULOP3.LUT UR18, UR6, 0x18, URZ, 0x3c, !UPT ;  /* 0x0000001806127892 */ /* 0x000fc6000f8e3c3f */
[----:B------:R-:W-:Y:S02]  /*1750*/  ULDC UR6, c[0x0][0x284] ;  /* 0x0000a10000067ab9 */ /* 0x000fe40000000800 */
[----:B------:R-:W-:-:S05]  /*1760*/  VIADD R0, R0, UR6 ;  /* 0x0000000600007c36 */ /* 0x000fca0008000000 */
[----:B------:R4:W-:Y:S04]  /*1770*/  STL [R1+0x98], R0 ;  /* 0x0000980001007387 */ /* 0x0009e80000100800 */
[----:B------:R4:W-:Y:S02]  /*1780*/  STL.64 [R1+0x90], R2 ;  /* 0x0000900201007387 */ /* 0x0009e40000100a00 */
.L_x_301:
[----:B----4-:R-:W-:Y:S01]  /*1790*/  IMAD.U32 R0, RZ, RZ, UR31 ;  /* 0x0000001fff007e24 */ /* 0x010fe2000f8e00ff */
[----:B0-2---:R-:W4:Y:S01]  /*17a0*/  LDC R2, c[0x0][0x28c] ;  /* 0x0000a300ff027b82 */ /* 0x005f220000000800 */
[----:B------:R-:W-:Y:S01]  /*17b0*/  UMOV UR6, URZ ;  /* 0x0000003f00067c82 */ /* 0x000fe20008000000 */
[----:B------:R-:W-:Y:S02]  /*17c0*/  UMOV UR19, UR5 ;  /* 0x0000000500137c82 */ /* 0x000fe40008000000 */
[----:B------:R-:W-:-:S04]  /*17d0*/  SHF.L.U32 R0, R0, 0x1f, RZ ;  /* 0x0000001f00007819 */ /* 0x000fc800000006ff */
[----:B------:R-:W5:Y:S01]  /*17e0*/  SYNCS.PHASECHK.TRANS64.TRYWAIT P0, [UR17+-0x8], R0 ;  /* 0xfffff800ff0075a7 */ /* 0x000f620008000151 */
[----:B----4-:R-:W-:Y:S01]  /*17f0*/  ISETP.GE.AND P1, PT, R2, 0x1, PT ;  /* 0x000000010200780c */ /* 0x010fe20003f26270 */
[----:B-----5:R-:W-:-:S12]  /*1800*/  @!P0 BRA `(.L_x_19) ;  /* 0x000000e8005c8947 */ /* 0x020fd80003800000 */
.L_x_322:
[----:B------:R0:W-:Y:S01]  /*1810*/  STL [R1+0x70], RZ ;  /* 0x000070ff01007387 */ /* 0x0001e20000100800 */
[----:B------:R-:W-:Y:S01]  /*1820*/  UMOV UR7, URZ ;  /* 0x0000003f00077c82 */ /* 0x000fe20008000000 */
[----:B------:R-:W-:Y:S01]  /*1830*/  UMOV UR8, URZ ;  /* 0x0000003f00087c82 */ /* 0x000fe20008000000 */
[----:B----4-:R-:W-:Y:S01]  /*1840*/  IMAD.MOV.U32 R0, RZ, RZ, RZ ;  /* 0x000000ffff007224 */ /* 0x010fe200078e00ff */
[----:B------:R4:W-:Y:S01]  /*1850*/  STL [R1+0x6c], RZ ;  /* 0x00006cff01007387 */ /* 0x0009e20000100800 */
[----:B------:R-:W-:Y:S02]  /*1860*/  CS2R R2, SRZ ;  /* 0x0000000000027805 */ /* 0x000fe4000001ff00 */
[----:B---3--:R-:W-:Y:S02]  /*1870*/  CS2R R4, SRZ ;  /* 0x0000000000047805 */ /* 0x008fe4000001ff00 */
[----:B--2---:R-:W-:Y:S01]  /*1880*/  CS2R R6, SRZ ;  /* 0x0000000000067805 */ /* 0x004fe2000001ff00 */
[----:B------:R4:W-:Y:S01]  /*1890*/  STL [R1+0x68], RZ ;  /* 0x000068ff01007387 */ /* 0x0009e20000100800 */
[----:B------:R-:W-:-:S02]  /*18a0*/  CS2R R8, SRZ ;  /* 0x0000000000087805 */ /* 0x000fc4000001ff00 */
[----:B0-----:R-:W-:Y:S02]  /*18b0*/  CS2R R10, SRZ ;  /* 0x00000000000a7805 */ /* 0x001fe4000001ff00 */
[----:B------:R-:W-:Y:S01]  /*18c0*/  CS2R R12, SRZ ;  /* 0x00000000000c7805 */ /* 0x000fe2000001ff00 */
[----:B------:R4:W-:Y:S01]  /*18d0*/  STL [R1+0x64], RZ ;  /* 0x000064ff01007387 */ /* 0x0009e20000100800 */
[----:B------:R-:W-:Y:S02]  /*18e0*/  CS2R R14, SRZ ;  /* 0x00000000000e7805 */ /* 0x000fe4000001ff00 */
[----:B-1----:R-:W-:Y:S02]  /*18f0*/  CS2R R16, SRZ ;  /* 0x0000000000107805 */ /* 0x002fe4000001ff00 */
[----:B------:R-:W-:Y:S01]  /*1900*/  CS2R R18, SRZ ;  /* 0x0000000000127805 */ /* 0x000fe2000001ff00 */
[----:B------:R4:W-:Y:S01]  /*1910*/  STL [R1+0x60], RZ ;  /* 0x000060ff01007387 */ /* 0x0009e20000100800 */
[----:B------:R-:W-:-:S02]  /*1920*/  CS2R R20, SRZ ;  /* 0x0000000000147805 */ /* 0x000fc4000001ff00 */
[----:B------:R-:W-:Y:S02]  /*1930*/  CS2R R22, SRZ ;  /* 0x0000000000167805 */ /* 0x000fe4000001ff00 */
[----:B------:R-:W-:Y:S01]  /*1940*/  CS2R R152, SRZ ;  /* 0x0000000000987805 */ /* 0x000fe2000001ff00 */
[----:B------:R4:W-:Y:S01]  /*1950*/  STL [R1+0x5c], RZ ;  /* 0x00005cff01007387 */ /* 0x0009e20000100800 */
[----:B------:R-:W-:Y:S02]  /*1960*/  CS2R R154, SRZ ;  /* 0x00000000009a7805 */ /* 0x000fe4000001ff00 */
[----:B------:R-:W-:Y:S02]  /*1970*/  CS2R R156, SRZ ;  /* 0x00000000009c7805 */ /* 0x000fe4000001ff00 */
        /* <DEDUP_REMOVED lines=46> */
[----:B------:R-:W-:Y:S01]  /*1c60*/  CS2R R226, SRZ ;  /* 0x0000000000e27805 */ /* 0x000fe2000001ff00 */
[----:B------:R-:W-:Y:S01]  /*1c70*/  IMAD.U32 R228, RZ, RZ, UR4 ;  /* 0x00000004ffe47e24 */ /* 0x000fe2000f8e00ff */
[----:B------:R-:W-:Y:S01]  /*1c80*/  CS2R R24, SRZ ;  /* 0x0000000000187805 */ /* 0x000fe2000001ff00 */
[----:B------:R4:W-:Y:S01]  /*1c90*/  STL [R1+0x28], RZ ;  /* 0x000028ff01007387 */ /* 0x0009e20000100800 */
[----:B------:R-:W-:Y:S02]  /*1ca0*/  CS2R R26, SRZ ;  /* 0x00000000001a7805 */ /* 0x000fe4000001ff00 */
[----:B------:R-:W-:-:S02]  /*1cb0*/  CS2R R28, SRZ ;  /* 0x00000000001c7805 */ /* 0x000fc4000001ff00 */
[----:B------:R-:W-:Y:S01]  /*1cc0*/  CS2R R30, SRZ ;  /* 0x00000000001e7805 */ /* 0x000fe2000001ff00 */
[----:B------:R4:W-:Y:S01]  /*1cd0*/  STL [R1+0x24], RZ ;  /* 0x000024ff01007387 */ /* 0x0009e20000100800 */
[----:B------:R-:W-:Y:S02]  /*1ce0*/  CS2R R32, SRZ ;  /* 0x0000000000207805 */ /* 0x000fe4000001ff00 */
[----:B------:R-:W-:Y:S02]  /*1cf0*/  CS2R R34, SRZ ;  /* 0x0000000000227805 */ /* 0x000fe4000001ff00 */
        /* <DEDUP_REMOVED lines=33> */
[----:B------:R4:W-:Y:S01]  /*1f10*/  STL [R1], RZ ;  /* 0x000000ff01007387 */ /* 0x0009e20000100800 */
[----:B------:R-:W-:Y:S02]  /*1f20*/  CS2R R86, SRZ ;  /* 0x0000000000567805 */ /* 0x000fe4000001ff00 */
[----:B------:R-:W-:-:S02]  /*1f30*/  CS2R R88, SRZ ;  /* 0x0000000000587805 */ /* 0x000fc4000001ff00 */
[----:B------:R-:W-:Y:S02]  /*1f40*/  CS2R R90, SRZ ;  /* 0x00000000005a7805 */ /* 0x000fe4000001ff00 */
[----:B------:R-:W-:Y:S02]  /*1f50*/  CS2R R92, SRZ ;  /* 0x00000000005c7805 */ /* 0x000fe4000001ff00 */
[----:B------:R-:W-:Y:S02]  /*1f60*/  CS2R R94, SRZ ;  /* 0x00000000005e7805 */ /* 0x000fe4000001ff00 */
[----:B------:R-:W-:Y:S02]  /*1f70*/  CS2R R96, SRZ ;  /* 0x0000000000607805 */ /* 0x000fe4000001ff00 */
        /* <DEDUP_REMOVED lines=26> */
[----:B------:R-:W-:Y:S01]  /*2120*/  CS2R R150, SRZ ;  /* 0x0000000000967805 */ /* 0x000fe2000001ff00 */
[----:B----4-:R-:W-:Y:S06]  /*2130*/  @!P1 BRA `(.L_x_20) ;  /* 0x0000001000749947 */ /* 0x010fec0003800000 */
[----:B------:R-:W-:-:S06]  /*2140*/  UISETP.NE.AND UP0, UPT, UR29, 0x3, UPT ;  /* 0x000000031d00788c */ /* 0x000fcc000bf05270 */
[----:B------:R-:W-:-:S13]  /*2150*/  PLOP3.LUT P1, PT, PT, PT, UP0, 0x80, 0x0 ;  /* 0x000000000000781c */ /* 0x000fda0003f2f008 */
[----:B------:R-:W-:Y:S05]  /*2160*/  @!P1 BRA `(.L_x_21) ;  /* 0x0000000000049947 */ /* 0x000fea0003800000 */
[----:B------:R-:W-:Y:S01]  /*2170*/  BPT.TRAP 0x1 ;  /* 0x000000040000795c */ /* 0x000fe20000300000 */
.L_x_21:
[----:B------:R-:W-:Y:S01]  /*2180*/  ULEA UR6, UR5, UR12, 0x3 ;  /* 0x0000000c05067291 */ /* 0x000fe2000f8e183f */
[----:B------:R-:W-:-:S05]  /*2190*/  IMAD.U32 R0, RZ, RZ, UR4 ;  /* 0x00000004ff007e24 */ /* 0x000fca000f8e00ff */
[----:B------:R-:W-:-:S04]  /*21a0*/  SHF.L.U32 R0, R0, 0x1f, RZ ;  /* 0x0000001f00007819 */ /* 0x000fc800000006ff */
[----:B------:R0:W1:Y:S01]  /*21b0*/  SYNCS.PHASECHK.TRANS64.TRYWAIT P0, [UR6], R0 ;  /* 0x00000000ff0075a7 */ /* 0x0000620008000146 */
[----:B------:R-:W-:Y:S05]  /*21c0*/  @!P1 BRA `(.L_x_22) ;  /* 0x0000000000049947 */ /* 0x000fea0003800000 */
[----:B------:R-:W-:Y:S01]  /*21d0*/  BPT.TRAP 0x1 ;  /* 0x000000040000795c */ /* 0x000fe20000300000 */
.L_x_22:
[----:B-1----:R-:W-:Y:S05]  /*21e0*/  @P0 BRA `(.L_x_23) ;  /* 0x0000000000080947 */ /* 0x002fea0003800000 */
[----:B------:R-:W1:Y:S02]  /*21f0*/  SYNCS.PHASECHK.TRANS64.TRYWAIT P0, [UR6], R0 ;  /* 0x00000000ff0075a7 */ /* 0x000e640008000146 */
[----:B-1----:R-:W-:Y:S05]  /*2200*/  @!P0 BRA `(.L_x_24) ;  /* 0x000000dc00f48947 */ /* 0x002fea0003800000 */
.L_x_23:
[----:B------:R-:W-:Y:S01]  /*2210*/  UIADD3 UR6, UR12, 0x100, URZ ;  /* 0x000001000c067890 */ /* 0x000fe2000fffe03f */
[----:B------:R-:W-:Y:S01]  /*2220*/  WARPGROUP.ARRIVE ;  /* 0x00000000000079c5 */ /* 0x000fe20000000000 */
[----:B------:R-:W-:Y:S01]  /*2230*/  UIADD3 UR7, UR12, 0x3100, URZ ;  /* 0x000031000c077890 */ /* 0x000fe2000fffe03f */
[----:B------:R2:W-:Y:S01]  /*2240*/  STL [R1+0x70], RZ ;  /* 0x000070ff01007387 */ /* 0x0005e20000100800 */
[----:B------:R-:W-:Y:S01]  /*2250*/  USHF.R.U32.HI UR6, URZ, 0x4, UR6 ;  /* 0x000000043f067899 */ /* 0x000fe20008011606 */
[----:B01----:R-:W-:Y:S01]  /*2260*/  IMAD.MOV.U32 R0, RZ, RZ, RZ ;  /* 0x000000ffff007224 */ /* 0x003fe200078e00ff */
[----:B------:R-:W-:Y:S01]  /*2270*/  USHF.R.U32.HI UR7, URZ, 0x4, UR7 ;  /* 0x000000043f077899 */ /* 0x000fe20008011607 */
[----:B------:R2:W-:Y:S01]  /*2280*/  STL [R1+0x6c], RZ ;  /* 0x00006cff01007387 */ /* 0x0005e20000100800 */
[----:B------:R-:W-:Y:S01]  /*2290*/  ULOP3.LUT UR6, UR6, 0x3fff, URZ, 0xc0, !UPT ;  /* 0x00003fff06067892 */ /* 0x000fe2000f8ec03f */
[----:B------:R-:W-:Y:S01]  /*22a0*/  CS2R R2, SRZ ;  /* 0x0000000000027805 */ /* 0x000fe2000001ff00 */
[----:B------:R-:W-:Y:S01]  /*22b0*/  ULOP3.LUT UR7, UR7, 0x3fff, URZ, 0xc0, !UPT ;  /* 0x00003fff07077892 */ /* 0x000fe2000f8ec03f */
[----:B------:R2:W-:Y:S01]  /*22c0*/  STL [R1+0x68], RZ ;  /* 0x000068ff01007387 */ /* 0x0005e20000100800 */
[----:B------:R-:W-:Y:S01]  /*22d0*/  ULOP3.LUT UR6, UR6, 0x10000, URZ, 0xfc, !UPT ;  /* 0x0001000006067892 */ /* 0x000fe2000f8efc3f */
[----:B------:R-:W-:Y:S01]  /*22e0*/  CS2R R4, SRZ ;  /* 0x0000000000047805 */ /* 0x000fe2000001ff00 */
[----:B------:R-:W-:Y:S01]  /*22f0*/  ULOP3.LUT UR7, UR7, 0x10000, URZ, 0xfc, !UPT ;  /* 0x0001000007077892 */ /* 0x000fe2000f8efc3f */
[----:B------:R2:W-:Y:S01]  /*2300*/  STL [R1+0x64], RZ ;  /* 0x000064ff01007387 */ /* 0x0005e20000100800 */
[----:B------:R-:W-:Y:S01]  /*2310*/  ULEA UR8, UR5, UR6, 0x8 ;  /* 0x0000000605087291 */ /* 0x000fe2000f8e403f */
[----:B------:R-:W-:Y:S01]  /*2320*/  CS2R R6, SRZ ;  /* 0x0000000000067805 */ /* 0x000fe2000001ff00 */
[----:B------:R-:W-:Y:S01]  /*2330*/  ULEA UR10, UR5, UR7, 0xa ;  /* 0x00000007050a7291 */ /* 0x000fe2000f8e503f */
[----:B------:R2:W-:Y:S01]  /*2340*/  STL [R1+0x60], RZ ;  /* 0x000060ff01007387 */ /* 0x0005e20000100800 */
[----:B------:R-:W-:Y:S01]  /*2350*/  UMOV UR9, 0x80000020 ;  /* 0x8000002000097882 */ /* 0x000fe20000000000 */
[----:B------:R-:W-:Y:S01]  /*2360*/  UMOV UR11, 0x80000020 ;  /* 0x80000020000b7882 */ /* 0x000fe20000000000 */
[----:B------:R-:W-:Y:S01]  /*2370*/  ULDC UR7, c[0x0][0x50c] ;  /* 0x0001430000077ab9 */ /* 0x000fe20000000800 */
[----:B------:R2:W-:Y:S01]  /*2380*/  STL [R1+0x5c], RZ ;  /* 0x00005cff01007387 */ /* 0x0005e20000100800 */
[----:B------:R-:W-:Y:S01]  /*2390*/  UISETP.NE.AND UP0, UPT, UR7, 0x2, UPT ;  /* 0x000000020700788c */ /* 0x000fe2000bf05270 */
[----:B------:R-:W-:Y:S01]  /*23a0*/  CS2R R8, SRZ ;  /* 0x0000000000087805 */ /* 0x000fe2000001ff00 */
[----:B------:R-:W-:Y:S01]  /*23b0*/  UMOV UR6, 0x2 ;  /* 0x0000000200067882 */ /* 0x000fe20000000000 */
[----:B------:R-:W-:Y:S01]  /*23c0*/  QGMMA.64x256x32.F32.E4M3.E4M3 R24, gdesc[UR8], RZ, !UPT ;  /* 0x03e00000081879f3 */ /* 0x000fe2000c7008ff */
[----:B------:R2:W-:Y:S01]  /*23d0*/  STL [R1+0x58], RZ ;  /* 0x000058ff01007387 */ /* 0x0005e20000100800 */
[----:B------:R-:W-:Y:S01]  /*23e0*/  USEL UR7, URZ, 0x1, UP0 ;  /* 0x000000013f077887 */ /* 0x000fe20008000000 */
[----:B------:R-:W-:Y:S01]  /*23f0*/  CS2R R10, SRZ ;  /* 0x00000000000a7805 */ /* 0x000fe2000001ff00 */
[----:B------:R-:W-:Y:S01]  /*2400*/  UIADD3 UR8, UR8, 0x2, URZ ;  /* 0x0000000208087890 */ /* 0x000fe2000fffe03f */
[----:B------:R2:W-:Y:S01]  /*2410*/  STL [R1+0x54], RZ ;  /* 0x000054ff01007387 */ /* 0x0005e20000100800 */
[----:B------:R-:W-:Y:S01]  /*2420*/  UIADD3 UR10, UR10, 0x2, URZ ;  /* 0x000000020a0a7890 */ /* 0x000fe2000fffe03f */
[----:B------:R-:W-:-:S02]  /*2430*/  CS2R R12, SRZ ;  /* 0x00000000000c7805 */ /* 0x000fc4000001ff00 */
[----:B------:R-:W-:Y:S01]  /*2440*/  ISETP.NE.AND P0, PT, RZ, UR7, PT ;  /* 0x00000007ff007c0c */ /* 0x000fe2000bf05270 */
[----:B------:R2:W-:Y:S01]  /*2450*/  STL [R1+0x50], RZ ;  /* 0x000050ff01007387 */ /* 0x0005e20000100800 */
[----:B------:R-:W-:Y:S01]  /*2460*/  UMOV UR9, 0x80000020 ;  /* 0x8000002000097882 */ /* 0x000fe20000000000 */
[----:B------:R-:W-:Y:S01]  /*2470*/  UMOV UR11, 0x80000020 ;  /* 0x80000020000b7882 */ /* 0x000fe20000000000 */
        /* <DEDUP_REMOVED lines=57> */
[----:B------:R2:W-:Y:S04]  /*2810*/  STL [R1+0x14], RZ ;  /* 0x000014ff01007387 */ /* 0x0005e80000100800 */
[----:B------:R2:W-:Y:S04]  /*2820*/  STL [R1+0x10], RZ ;  /* 0x000010ff01007387 */ /* 0x0005e80000100800 */
[----:B------:R2:W-:Y:S04]  /*2830*/  STL [R1+0xc], RZ ;  /* 0x00000cff01007387 */ /* 0x0005e80000100800 */
[----:B------:R2:W-:Y:S04]  /*2840*/  STL [R1+0x8], RZ ;  /* 0x000008ff01007387 */ /* 0x0005e80000100800 */
[----:B------:R2:W-:Y:S04]  /*2850*/  STL [R1+0x4], RZ ;  /* 0x000004ff01007387 */ /* 0x0005e80000100800 */
[----:B------:R2:W-:Y:S01]  /*2860*/  STL [R1], RZ ;  /* 0x000000ff01007387 */ /* 0x0005e20000100800 */
[----:B------:R-:W-:Y:S01]  /*2870*/  QGMMA.64x256x32.F32.E4M3.E4M3 R24, gdesc[UR8], R24, gsb0 ;  /* 0x03e00000081879f3 */ /* 0x000fe20008000818 */
[----:B------:R-:W-:Y:S05]  /*2880*/  @!P0 BRA `(.L_x_25) ;  /* 0x0000000800848947 */ /* 0x000fea0003800000 */
[----:B------:R-:W-:Y:S02]  /*2890*/  WARPGROUP.DEPBAR.LE gsb0, 0x0 ;  /* 0x00008000000079c5 */ /* 0x000fe40000010000 */
[----:B------:R-:W-:-:S01]  /*28a0*/  FADD R227, RZ, R24 ;  /* 0x00000018ffe37221 */ /* 0x000fc20000000000 */
[----:B------:R-:W-:Y:S01]  /*28b0*/  FADD R226, RZ, R25 ;  /* 0x00000019ffe27221 */ /* 0x000fe20000000000 */
[----:B------:R-:W-:-:S01]  /*28c0*/  FADD R225, RZ, R26 ;  /* 0x0000001affe17221 */ /* 0x000fc20000000000 */
[----:B------:R-:W-:Y:S01]  /*28d0*/  FADD R224, RZ, R27 ;  /* 0x0000001bffe07221 */ /* 0x000fe20000000000 */
[----:B------:R-:W-:-:S01]  /*28e0*/  FADD R223, RZ, R28 ;  /* 0x0000001cffdf7221 */ /* 0x000fc20000000000 */
[----:B------:R0:W-:Y:S01]  /*28f0*/  STL [R1+0xa0], R227 ;  /* 0x0000a0e301007387 */ /* 0x0001e20000100800 */
[----:B------:R-:W-:-:S01]  /*2900*/  FADD R222, RZ, R29 ;  /* 0x0000001dffde7221 */ /* 0x000fc20000000000 */
[----:B------:R-:W-:Y:S01]  /*2910*/  FADD R221, RZ, R30 ;  /* 0x0000001effdd7221 */ /* 0x000fe20000000000 */
[----:B------:R-:W-:-:S01]  /*2920*/  FADD R220, RZ, R31 ;  /* 0x0000001fffdc7221 */ /* 0x000fc20000000000 */
[----:B------:R-:W-:Y:S01]  /*2930*/  FADD R219, RZ, R32 ;  /* 0x00000020ffdb7221 */ /* 0x000fe20000000000 */
[----:B------:R-:W-:-:S01]  /*2940*/  FADD R218, RZ, R33 ;  /* 0x00000021ffda7221 */ /* 0x000fc20000000000 */
[----:B------:R-:W-:Y:S01]  /*2950*/  FADD R217, RZ, R34 ;  /* 0x00000022ffd97221 */ /* 0x000fe20000000000 */
[----:B------:R-:W-:-:S01]  /*2960*/  FADD R216, RZ, R35 ;  /* 0x00000023ffd87221 */ /* 0x000fc20000000000 */
[----:B------:R-:W-:Y:S01]  /*2970*/  FADD R215, RZ, R36 ;  /* 0x00000024ffd77221 */ /* 0x000fe20000000000 */
[----:B------:R-:W-:-:S01]  /*2980*/  FADD R214, RZ, R37 ;  /* 0x00000025ffd67221 */ /* 0x000fc20000000000 */
[----:B0-----:R-:W-:Y:S01]  /*2990*/  FADD R227, RZ, R123 ;  /* 0x0000007bffe37221 */ /* 0x001fe20000000000 */
[----:B------:R-:W-:-:S01]  /*29a0*/  FADD R213, RZ, R38 ;  /* 0x00000026ffd57221 */ /* 0x000fc20000000000 */
[----:B------:R-:W-:Y:S01]  /*29b0*/  FADD R212, RZ, R39 ;  /* 0x00000027ffd47221 */ /* 0x000fe20000000000 */
[----:B------:R-:W-:-:S01]  /*29c0*/  FADD R211, RZ, R40 ;  /* 0x00000028ffd37221 */ /* 0x000fc20000000000 */
[----:B------:R-:W-:Y:S01]  /*29d0*/  FADD R210, RZ, R41 ;  /* 0x00000029ffd27221 */ /* 0x000fe20000000000 */
[----:B------:R0:W-:Y:S01]  /*29e0*/  STL [R1], R227 ;  /* 0x000000e301007387 */ /* 0x0001e20000100800 */
        /* <DEDUP_REMOVED lines=93> */
[----:B0-----:R-:W-:-:S05]  /*2fc0*/  FADD R227, RZ, R130 ;  /* 0x00000082ffe37221 */ /* 0x001fca0000000000 */
[----:B------:R0:W-:Y:S02]  /*2fd0*/  STL [R1+0x1c], R227 ;  /* 0x00001ce301007387 */ /* 0x0001e40000100800 */
        /* <DEDUP_REMOVED lines=41> */
[----:B------:R0:W-:Y:S04]  /*3270*/  STL [R1+0x70], R227 ;  /* 0x000070e301007387 */ /* 0x0001e80000100800 */
[----:B0-----:R0:W5:Y:S01]  /*3280*/  LDL.LU R227, [R1+0xa0] ;  /* 0x0000a00001e37983 */ /* 0x0011620000300800 */
[----:B------:R-:W-:-:S05]  /*3290*/  UMOV UR6, URZ ;  /* 0x0000003f00067c82 */ /* 0x000fca0008000000 */
.L_x_25:
[----:B------:R-:W-:-:S04]  /*32a0*/  UIADD3 UR19, UR5, 0x1, URZ ;  /* 0x0000000105137890 */ /* 0x000fc8000fffe03f */
[----:B------:R-:W-:-:S04]  /*32b0*/  UISETP.NE.AND UP0, UPT, UR19, 0x3, UPT ;  /* 0x000000031300788c */ /* 0x000fc8000bf05270 */
[----:B------:R-:W-:Y:S02]  /*32c0*/  USEL UR8, URZ, 0x1, UP0 ;  /* 0x000000013f087887 */ /* 0x000fe40008000000 */
[----:B------:R-:W-:Y:S02]  /*32d0*/  USEL UR19, UR19, URZ, UP0 ;  /* 0x0000003f13137287 */ /* 0x000fe40008000000 */
[----:B------:R-:W-:-:S06]  /*32e0*/  ULOP3.LUT UR8, UR4, UR8, URZ, 0x3c, !UPT ;  /* 0x0000000804087292 */ /* 0x000fcc000f8e3c3f */
[----:B------:R-:W-:Y:S01]  /*32f0*/  IMAD.U32 R228, RZ, RZ, UR8 ;  /* 0x00000008ffe47e24 */ /* 0x000fe2000f8e00ff */
[----:B------:R-:W-:-:S06]  /*3300*/  UMOV UR8, 0x1 ;  /* 0x0000000100087882 */ /* 0x000fcc0000000000 */
.L_x_20:
[----:B------:R-:W-:-:S06]  /*3310*/  UISETP.GE.AND UP0, UPT, UR16, 0x1, UPT ;  /* 0x000000011000788c */ /* 0x000fcc000bf06270 */
[----:B------:R-:W-:-:S13]  /*3320*/  PLOP3.LUT P0, PT, PT, PT, UP0, 0x80, 0x0 ;  /* 0x000000000000781c */ /* 0x000fda0003f0f008 */
[----:B------:R-:W-:Y:S05]  /*3330*/  @!P0 BRA `(.L_x_26) ;  /* 0x0000001000a08947 */ /* 0x000fea0003800000 */
[----:B------:R-:W-:Y:S01]  /*3340*/  UMOV UR26, UR16 ;  /* 0x00000010001a7c82 */ /* 0x000fe20008000000 */
[----:B------:R-:W-:Y:S01]  /*3350*/  UMOV UR30, UR5 ;  /* 0x00000005001e7c82 */ /* 0x000fe20008000000 */
[----:B------:R-:W-:-:S05]  /*3360*/  ULDC UR33, c[0x0][0x50c] ;  /* 0x0001430000217ab9 */ /* 0x000fca0000000800 */
.L_x_34:
[----:B------:R-:W-:-:S06]  /*3370*/  UISETP.NE.AND UP0, UPT, UR29, 0x3, UPT ;  /* 0x000000031d00788c */ /* 0x000fcc000bf05270 */
[----:B------:R-:W-:-:S13]  /*3380*/  PLOP3.LUT P1, PT, PT, PT, UP0, 0x80, 0x0 ;  /* 0x000000000000781c */ /* 0x000fda0003f2f008 */
[----:B-----5:R-:W-:Y:S05]  /*3390*/  @!P1 BRA `(.L_x_27) ;  /* 0x0000000000049947 */ /* 0x020fea0003800000 */
[----:B------:R-:W-:Y:S01]  /*33a0*/  BPT.TRAP 0x1 ;  /* 0x000000040000795c */ /* 0x000fe20000300000 */
.L_x_27:
[----:B------:R-:W-:Y:S01]  /*33b0*/  ULEA UR9, UR19, UR12, 0x3 ;  /* 0x0000000c13097291 */ /* 0x000fe2000f8e183f */
[----:B------:R-:W-:-:S08]  /*33c0*/  SHF.L.U32 R229, R228, 0x1f, RZ ;  /* 0x0000001fe4e57819 */ /* 0x000fd000000006ff */
[----:B------:R1:W3:Y:S01]  /*33d0*/  SYNCS.PHASECHK.TRANS64.TRYWAIT P0, [UR9], R229 ;  /* 0x000000e5ff0075a7 */ /* 0x0002e20008000149 */
[----:B------:R-:W-:Y:S05]  /*33e0*/  @!P1 BRA `(.L_x_28) ;  /* 0x0000000000049947 */ /* 0x000fea0003800000 */
[----:B------:R-:W-:Y:S01]  /*33f0*/  BPT.TRAP 0x1 ;  /* 0x000000040000795c */ /* 0x000fe20000300000 */
.L_x_28:
[----:B---3--:R-:W-:Y:S05]  /*3400*/  @P0 BRA `(.L_x_29) ;  /* 0x0000000000080947 */ /* 0x008fea0003800000 */
[----:B------:R-:W3:Y:S02]  /*3410*/  SYNCS.PHASECHK.TRANS64.TRYWAIT P0, [UR9], R229 ;  /* 0x000000e5ff0075a7 */ /* 0x000ee40008000149 */
[----:B---3--:R-:W-:Y:S05]  /*3420*/  @!P0 BRA `(.L_x_30) ;  /* 0x000000cc00848947 */ /* 0x008fea0003800000 */
.L_x_29:
[----:B------:R-:W-:Y:S01]  /*3430*/  UIADD3 UR9, UR12, 0x100, URZ ;  /* 0x000001000c097890 */ /* 0x000fe2000fffe03f */
[----:B------:R-:W-:Y:S01]  /*3440*/  WARPGROUP.ARRIVE ;  /* 0x00000000000079c5 */ /* 0x000fe20000000000 */
[----:B------:R-:W-:Y:S02]  /*3450*/  UIADD3 UR10, UR12, 0x3100, URZ ;  /* 0x000031000c0a7890 */ /* 0x000fe4000fffe03f */
[----:B------:R-:W-:Y:S02]  /*3460*/  UISETP.NE.AND UP0, UPT, UR7, URZ, UPT ;  /* 0x0000003f0700728c */ /* 0x000fe4000bf05270 */
[----:B------:R-:W-:Y:S02]  /*3470*/  USHF.R.U32.HI UR9, URZ, 0x4, UR9 ;  /* 0x000000043f097899 */ /* 0x000fe40008011609 */
[----:B------:R-:W-:Y:S02]  /*3480*/  USHF.R.U32.HI UR10, URZ, 0x4, UR10 ;  /* 0x000000043f0a7899 */ /* 0x000fe4000801160a */
[----:B------:R-:W-:-:S02]  /*3490*/  USEL UR8, UR8, URZ, !UP0 ;  /* 0x0000003f08087287 */ /* 0x000fc4000c000000 */
[----:B------:R-:W-:Y:S02]  /*34a0*/  ULOP3.LUT UR9, UR9, 0x3fff, URZ, 0xc0, !UPT ;  /* 0x00003fff09097892 */ /* 0x000fe4000f8ec03f */
[----:B------:R-:W-:Y:S02]  /*34b0*/  ULOP3.LUT UR10, UR10, 0x3fff, URZ, 0xc0, !UPT ;  /* 0x00003fff0a0a7892 */ /* 0x000fe4000f8ec03f */
[----:B------:R-:W-:Y:S02]  /*34c0*/  UISETP.NE.U32.AND UP0, UPT, UR8, URZ, UPT ;  /* 0x0000003f0800728c */ /* 0x000fe4000bf05070 */
[----:B------:R-:W-:Y:S02]  /*34d0*/  ULOP3.LUT UR8, UR9, 0x10000, URZ, 0xfc, !UPT ;  /* 0x0001000009087892 */ /* 0x000fe4000f8efc3f */
[----:B------:R-:W-:Y:S02]  /*34e0*/  ULOP3.LUT UR10, UR10, 0x10000, URZ, 0xfc, !UPT ;  /* 0x000100000a0a7892 */ /* 0x000fe4000f8efc3f */
[----:B------:R-:W-:-:S02]  /*34f0*/  ULEA UR8, UR19, UR8, 0x8 ;  /* 0x0000000813087291 */ /* 0x000fc4000f8e403f */
[----:B------:R-:W-:Y:S01]  /*3500*/  ULEA UR10, UR19, UR10, 0xa ;  /* 0x0000000a130a7291 */ /* 0x000fe2000f8e503f */
[----:B------:R-:W-:Y:S01]  /*3510*/  UMOV UR9, 0x80000020 ;  /* 0x8000002000097882 */ /* 0x000fe20000000000 */
[----:B------:R-:W-:Y:S01]  /*3520*/  UMOV UR11, 0x80000020 ;  /* 0x80000020000b7882 */ /* 0x000fe20000000000 */
[----:B------:R-:W-:-:S06]  /*3530*/  UIADD3 UR6, UR6, 0x2, URZ ;  /* 0x0000000206067890 */ /* 0x000fcc000fffe03f */
[----:B------:R-:W-:Y:S01]  /*3540*/  QGMMA.64x256x32.F32.E4M3.E4M3 R24, gdesc[UR8], R24, UP0 ;  /* 0x03e00000081879f3 */ /* 0x000fe2000bf00818 */
[----:B------:R-:W-:Y:S02]  /*3550*/  UIADD3 UR8, UR8, 0x2, URZ ;  /* 0x0000000208087890 */ /* 0x000fe4000fffe03f */
[----:B------:R-:W-:Y:S01]  /*3560*/  UIADD3 UR10, UR10, 0x2, URZ ;  /* 0x000000020a0a7890 */ /* 0x000fe2000fffe03f */
[----:B------:R-:W-:Y:S01]  /*3570*/  UMOV UR9, 0x80000020 ;  /* 0x8000002000097882 */ /* 0x000fe20000000000 */
[----:B------:R-:W-:Y:S01]  /*3580*/  UMOV UR11, 0x80000020 ;  /* 0x80000020000b7882 */ /* 0x000fe20000000000 */
[----:B------:R-:W-:-:S04]  /*3590*/  UISETP.NE.AND UP0, UPT, UR6, UR33, UPT ;  /* 0x000000210600728c */ /* 0x000fc8000bf05270 */
[----:B------:R-:W-:-:S06]  /*35a0*/  USEL UR7, URZ, 0x1, UP0 ;  /* 0x000000013f077887 */ /* 0x000fcc0008000000 */
[----:B------:R-:W-:-:S12]  /*35b0*/  ISETP.NE.AND P0, PT, RZ, UR7, PT ;  /* 0x00000007ff007c0c */ /* 0x000fd8000bf05270 */
[----:B------:R-:W-:Y:S03]  /*35c0*/  QGMMA.64x256x32.F32.E4M3.E4M3 R24, gdesc[UR8], R24, gsb0 ;  /* 0x03e00000081879f3 */ /* 0x000fe60008000818 */
[----:B------:R-:W-:Y:S02]  /*35d0*/  WARPGROUP.DEPBAR.LE gsb0, 0x1 ;  /* 0x00008000000079c5 */ /* 0x000fe40000010100 */
[----:B------:R-:W-:Y:S05]  /*35e0*/  @!P0 BRA `(.L_x_31) ;  /* 0x0000000c00788947 */ /* 0x000fea0003800000 */
[----:B------:R-:W-:Y:S02]  /*35f0*/  WARPGROUP.DEPBAR.LE gsb0, 0x0 ;  /* 0x00008000000079c5 */ /* 0x000fe40000010000 */
[----:B-----5:R-:W-:-:S01]  /*3600*/  FADD R227, R24, R227 ;  /* 0x000000e318e37221 */ /* 0x020fc20000000000 */
[----:B------:R-:W-:Y:S01]  /*3610*/  FADD R226, R25, R226 ;  /* 0x000000e219e27221 */ /* 0x000fe20000000000 */
[----:B------:R-:W-:-:S01]  /*3620*/  FADD R225, R26, R225 ;  /* 0x000000e11ae17221 */ /* 0x000fc20000000000 */
[----:B------:R-:W-:Y:S02]  /*3630*/  FADD R224, R27, R224 ;  /* 0x000000e01be07221 */ /* 0x000fe40000000000 */
[----:B------:R3:W-:Y:S01]  /*3640*/  STL [R1+0xa0], R227 ;  /* 0x0000a0e301007387 */ /* 0x0007e20000100800 */
[----:B------:R-:W-:-:S01]  /*3650*/  FADD R223, R28, R223 ;  /* 0x000000df1cdf7221 */ /* 0x000fc20000000000 */
[----:B------:R-:W-:Y:S01]  /*3660*/  FADD R222, R29, R222 ;  /* 0x000000de1dde7221 */ /* 0x000fe20000000000 */
[----:B------:R-:W-:-:S01]  /*3670*/  FADD R221, R30, R221 ;  /* 0x000000dd1edd7221 */ /* 0x000fc20000000000 */
[----:B---3--:R-:W3:Y:S04]  /*3680*/  LDL.LU R227, [R1+0x2c] ;  /* 0x00002c0001e37983 */ /* 0x008ee80000300800 */
[----:B------:R4:W-:Y:S01]  /*3690*/  STL [R1+0xa4], R226 ;  /* 0x0000a4e201007387 */ /* 0x0009e20000100800 */
[----:B------:R-:W-:-:S01]  /*36a0*/  FADD R220, R31, R220 ;  /* 0x000000dc1fdc7221 */ /* 0x000fc20000000000 */
[----:B------:R-:W-:-:S02]  /*36b0*/  FADD R219, R32, R219 ;  /* 0x000000db20db7221 */ /* 0x000fc40000000000 */
[----:B----4-:R-:W4:Y:S04]  /*36c0*/  LDL.LU R226, [R1+0x28] ;  /* 0x0000280001e27983 */ /* 0x010f280000300800 */
[----:B------:R0:W-:Y:S01]  /*36d0*/  STL [R1+0xa8], R225 ;  /* 0x0000a8e101007387 */ /* 0x0001e20000100800 */
[----:B------:R-:W-:-:S03]  /*36e0*/  FADD R218, R33, R218 ;  /* 0x000000da21da7221 */ /* 0x000fc60000000000 */
[----:B0-----:R-:W2:Y:S04]  /*36f0*/  LDL.LU R225, [R1+0x24] ;  /* 0x0000240001e17983 */ /* 0x001ea80000300800 */
[----:B------:R0:W-:Y:S01]  /*3700*/  STL [R1+0xac], R224 ;  /* 0x0000ace001007387 */ /* 0x0001e20000100800 */
[----:B------:R-:W-:-:S03]  /*3710*/  FADD R217, R34, R217 ;  /* 0x000000d922d97221 */ /* 0x000fc60000000000 */
[----:B0-----:R-:W2:Y:S04]  /*3720*/  LDL.LU R224, [R1+0x20] ;  /* 0x0000200001e07983 */ /* 0x001ea80000300800 */
[----:B------:R0:W-:Y:S01]  /*3730*/  STL [R1+0xb0], R223 ;  /* 0x0000b0df01007387 */ /* 0x0001e20000100800 */
[----:B------:R-:W-:-:S03]  /*3740*/  FADD R216, R35, R216 ;  /* 0x000000d823d87221 */ /* 0x000fc60000000000 */
[----:B0-----:R-:W2:Y:S04]  /*3750*/  LDL.LU R223, [R1+0x1c] ;  /* 0x00001c0001df7983 */ /* 0x001ea80000300800 */
[----:B------:R0:W-:Y:S04]  /*3760*/  STL [R1+0xb4], R222 ;  /* 0x0000b4de01007387 */ /* 0x0001e80000100800 */
        /* <DEDUP_REMOVED lines=12> */
[----:B0-----:R-:W2:Y:S01]  /*3830*/  LDL.LU R216, [R1] ;  /* 0x0000000001d87983 */ /* 0x001ea20000300800 */
[----:B------:R-:W-:-:S01]  /*3840*/  FADD R215, R36, R215 ;  /* 0x000000d724d77221 */ /* 0x000fc20000000000 */
[----:B------:R-:W-:Y:S01]  /*3850*/  FADD R214, R37, R214 ;  /* 0x000000d625d67221 */ /* 0x000fe20000000000 */
[----:B------:R-:W-:-:S01]  /*3860*/  FADD R213, R38, R213 ;  /* 0x000000d526d57221 */ /* 0x000fc20000000000 */
[----:B------:R-:W-:Y:S01]  /*3870*/  FADD R212, R39, R212 ;  /* 0x000000d427d47221 */ /* 0x000fe20000000000 */
[----:B------:R-:W-:-:S01]  /*3880*/  FADD R211, R40, R211 ;  /* 0x000000d328d37221 */ /* 0x000fc20000000000 */
[----:B------:R-:W-:Y:S01]  /*3890*/  STL [R1+0xd0], R215 ;  /* 0x0000d0d701007387 */ /* 0x000fe20000100800 */
        /* <DEDUP_REMOVED lines=15> */
[----:B------:R0:W-:Y:S01]  /*3990*/  STL [R1+0xe0], R211 ;  /* 0x0000e0d301007387 */ /* 0x0001e20000100800 */
[----:B------:R-:W-:-:S01]  /*39a0*/  FADD R198, R53, R198 ;  /* 0x000000c635c67221 */ /* 0x000fc20000000000 */
[----:B------:R-:W-:Y:S01]  /*39b0*/  FADD R197, R54, R197 ;  /* 0x000000c536c57221 */ /* 0x000fe20000000000 */
        /* <DEDUP_REMOVED lines=68> */
[----:B---3--:R-:W-:-:S01]  /*3e00*/  FADD R227, R134, R227 ;  /* 0x000000e386e37221 */ /* 0x008fc20000000000 */
[----:B----4-:R-:W-:Y:S01]  /*3e10*/  FADD R226, R133, R226 ;  /* 0x000000e285e27221 */ /* 0x010fe20000000000 */
[----:B--2---:R-:W-:-:S01]  /*3e20*/  FADD R225, R132, R225 ;  /* 0x000000e184e17221 */ /* 0x004fc20000000000 */
        /* <DEDUP_REMOVED lines=8> */
[----:B------:R-:W-:-:S05]  /*3eb0*/  FADD R216, R123, R216 ;  /* 0x000000d87bd87221 */ /* 0x000fca0000000000 */
[----:B------:R2:W-:Y:S04]  /*3ec0*/  STL [R1], R216 ;  /* 0x000000d801007387 */ /* 0x0005e80000100800 */
[----:B------:R3:W-:Y:S04]  /*3ed0*/  STL [R1+0x4], R217 ;  /* 0x000004d901007387 */ /* 0x0007e80000100800 */
[----:B------:R4:W-:Y:S04]  /*3ee0*/  STL [R1+0x8], R218 ;  /* 0x000008da01007387 */ /* 0x0009e80000100800 */
[----:B------:R1:W-:Y:S04]  /*3ef0*/  STL [R1+0xc], R219 ;  /* 0x00000cdb01007387 */ /* 0x0003e80000100800 */
[----:B------:R1:W-:Y:S04]  /*3f00*/  STL [R1+0x10], R220 ;  /* 0x000010dc01007387 */ /* 0x0003e80000100800 */
[----:B------:R1:W-:Y:S04]  /*3f10*/  STL [R1+0x14], R221 ;  /* 0x000014dd01007387 */ /* 0x0003e80000100800 */
[----:B------:R1:W-:Y:S04]  /*3f20*/  STL [R1+0x18], R222 ;  /* 0x000018de01007387 */ /* 0x0003e80000100800 */
[----:B------:R1:W-:Y:S04]  /*3f30*/  STL [R1+0x1c], R223 ;  /* 0x00001cdf01007387 */ /* 0x0003e80000100800 */
[----:B------:R1:W-:Y:S04]  /*3f40*/  STL [R1+0x20], R224 ;  /* 0x000020e001007387 */ /* 0x0003e80000100800 */
[----:B0-----:R-:W4:Y:S04]  /*3f50*/  LDL.LU R211, [R1+0x30] ;  /* 0x0000300001d37983 */ /* 0x001f280000300800 */
[----:B------:R0:W-:Y:S04]  /*3f60*/  STL [R1+0x24], R225 ;  /* 0x000024e101007387 */ /* 0x0001e80000100800 */
[----:B------:R-:W4:Y:S04]  /*3f70*/  LDL.LU R212, [R1+0x34] ;  /* 0x0000340001d47983 */ /* 0x000f280000300800 */
[----:B------:R0:W-:Y:S04]  /*3f80*/  STL [R1+0x28], R226 ;  /* 0x000028e201007387 */ /* 0x0001e80000100800 */
[----:B------:R-:W4:Y:S04]  /*3f90*/  LDL.LU R213, [R1+0x38] ;  /* 0x0000380001d57983 */ /* 0x000f280000300800 */
[----:B------:R0:W-:Y:S04]  /*3fa0*/  STL [R1+0x2c], R227 ;  /* 0x00002ce301007387 */ /* 0x0001e80000100800 */
[----:B------:R-:W4:Y:S04]  /*3fb0*/  LDL.LU R214, [R1+0x3c] ;  /* 0x00003c0001d67983 */ /* 0x000f280000300800 */
[----:B------:R-:W4:Y:S04]  /*3fc0*/  LDL.LU R215, [R1+0x40] ;  /* 0x0000400001d77983 */ /* 0x000f280000300800 */
[----:B--2---:R-:W2:Y:S04]  /*3fd0*/  LDL.LU R216, [R1+0x44] ;  /* 0x0000440001d87983 */ /* 0x004ea80000300800 */
[----:B---3--:R-:W3:Y:S04]  /*3fe0*/  LDL.LU R217, [R1+0x48] ;  /* 0x0000480001d97983 */ /* 0x008ee80000300800 */
[----:B----4-:R-:W4:Y:S04]  /*3ff0*/  LDL.LU R218, [R1+0x4c] ;  /* 0x00004c0001da7983 */ /* 0x010f280000300800 */
[----:B-1----:R-:W4:Y:S04]  /*4000*/  LDL.LU R219, [R1+0x50] ;  /* 0x0000500001db7983 */ /* 0x002f280000300800 */
[----:B------:R-:W4:Y:S04]  /*4010*/  LDL.LU R220, [R1+0x54] ;  /* 0x0000540001dc7983 */ /* 0x000f280000300800 */
[----:B------:R-:W4:Y:S04]  /*4020*/  LDL.LU R221, [R1+0x58] ;  /* 0x0000580001dd7983 */ /* 0x000f280000300800 */
[----:B------:R-:W4:Y:S04]  /*4030*/  LDL.LU R222, [R1+0x5c] ;  /* 0x00005c0001de7983 */ /* 0x000f280000300800 */
[----:B------:R-:W4:Y:S04]  /*4040*/  LDL.LU R223, [R1+0x60] ;  /* 0x0000600001df7983 */ /* 0x000f280000300800 */
[----:B------:R-:W4:Y:S04]  /*4050*/  LDL.LU R224, [R1+0x64] ;  /* 0x0000640001e07983 */ /* 0x000f280000300800 */
[----:B0-----:R-:W4:Y:S04]  /*4060*/  LDL.LU R225, [R1+0x68] ;  /* 0x0000680001e17983 */ /* 0x001f280000300800 */
[----:B------:R-:W4:Y:S04]  /*4070*/  LDL.LU R226, [R1+0x6c] ;  /* 0x00006c0001e27983 */ /* 0x000f280000300800 */
[----:B------:R-:W4:Y:S01]  /*4080*/  LDL.LU R227, [R1+0x70] ;  /* 0x0000700001e37983 */ /* 0x000f220000300800 */
[----:B------:R-:W-:-:S05]  /*4090*/  FADD R211, R135, R211 ;  /* 0x000000d387d37221 */ /* 0x000fca0000000000 */
[----:B------:R0:W-:Y:S01]  /*40a0*/  STL [R1+0x30], R211 ;  /* 0x000030d301007387 */ /* 0x0001e20000100800 */
[----:B------:R-:W-:-:S03]  /*40b0*/  FADD R212, R136, R212 ;  /* 0x000000d488d47221 */ /* 0x000fc60000000000 */
[----:B0-----:R0:W5:Y:S01]  /*40c0*/  LDL.LU R211, [R1+0xe0] ;  /* 0x0000e00001d37983 */ /* 0x0011620000300800 */
[----:B------:R-:W-:-:S03]  /*40d0*/  FADD R213, R137, R213 ;  /* 0x000000d589d57221 */ /* 0x000fc60000000000 */
[----:B------:R1:W-:Y:S01]  /*40e0*/  STL [R1+0x34], R212 ;  /* 0x000034d401007387 */ /* 0x0003e20000100800 */
[----:B------:R-:W-:-:S01]  /*40f0*/  FADD R214, R138, R214 ;  /* 0x000000d68ad67221 */ /* 0x000fc20000000000 */
[----:B------:R-:W-:Y:S02]  /*4100*/  FADD R215, R139, R215 ;  /* 0x000000d78bd77221 */ /* 0x000fe40000000000 */
[----:B-1----:R0:W5:Y:S01]  /*4110*/  LDL.LU R212, [R1+0xdc] ;  /* 0x0000dc0001d47983 */ /* 0x0021620000300800 */
[----:B--2---:R-:W-:-:S03]  /*4120*/  FADD R216, R140, R216 ;  /* 0x000000d88cd87221 */ /* 0x004fc60000000000 */
[----:B------:R1:W-:Y:S01]  /*4130*/  STL [R1+0x38], R213 ;  /* 0x000038d501007387 */ /* 0x0003e20000100800 */
[----:B---3--:R-:W-:-:S03]  /*4140*/  FADD R217, R141, R217 ;  /* 0x000000d98dd97221 */ /* 0x008fc60000000000 */
[----:B-1----:R0:W5:Y:S01]  /*4150*/  LDL.LU R213, [R1+0xd8] ;  /* 0x0000d80001d57983 */ /* 0x0021620000300800 */
[----:B----4-:R-:W-:-:S03]  /*4160*/  FADD R218, R142, R218 ;  /* 0x000000da8eda7221 */ /* 0x010fc60000000000 */
[----:B------:R1:W-:Y:S01]  /*4170*/  STL [R1+0x3c], R214 ;  /* 0x00003cd601007387 */ /* 0x0003e20000100800 */
[----:B------:R-:W-:-:S01]  /*4180*/  FADD R219, R143, R219 ;  /* 0x000000db8fdb7221 */ /* 0x000fc20000000000 */
[----:B------:R-:W-:Y:S02]  /*4190*/  FADD R220, R144, R220 ;  /* 0x000000dc90dc7221 */ /* 0x000fe40000000000 */
[----:B-1----:R0:W5:Y:S04]  /*41a0*/  LDL.LU R214, [R1+0xd4] ;  /* 0x0000d40001d67983 */ /* 0x0021680000300800 */
[----:B------:R1:W-:Y:S01]  /*41b0*/  STL [R1+0x40], R215 ;  /* 0x000040d701007387 */ /* 0x0003e20000100800 */
[----:B------:R-:W-:-:S01]  /*41c0*/  FADD R221, R145, R221 ;  /* 0x000000dd91dd7221 */ /* 0x000fc20000000000 */
[----:B------:R-:W-:-:S02]  /*41d0*/  FADD R222, R146, R222 ;  /* 0x000000de92de7221 */ /* 0x000fc40000000000 */
[----:B-1----:R0:W5:Y:S04]  /*41e0*/  LDL.LU R215, [R1+0xd0] ;  /* 0x0000d00001d77983 */ /* 0x0021680000300800 */
[----:B------:R1:W-:Y:S01]  /*41f0*/  STL [R1+0x44], R216 ;  /* 0x000044d801007387 */ /* 0x0003e20000100800 */
[----:B------:R-:W-:-:S03]  /*4200*/  FADD R223, R147, R223 ;  /* 0x000000df93df7221 */ /* 0x000fc60000000000 */
        /* <DEDUP_REMOVED lines=13> */
[----:B------:R1:W-:Y:S04]  /*42e0*/  STL [R1+0x58], R221 ;  /* 0x000058dd01007387 */ /* 0x0003e80000100800 */
        /* <DEDUP_REMOVED lines=12> */
[----:B-1----:R0:W5:Y:S01]  /*43b0*/  LDL.LU R227, [R1+0xa0] ;  /* 0x0000a00001e37983 */ /* 0x0021620000300800 */
[----:B------:R-:W-:-:S05]  /*43c0*/  UMOV UR6, URZ ;  /* 0x0000003f00067c82 */ /* 0x000fca0008000000 */
.L_x_31:
[----:B------:R-:W-:Y:S05]  /*43d0*/  @!P1 BRA `(.L_x_32) ;  /* 0x0000000000049947 */ /* 0x000fea0003800000 */
[----:B------:R-:W-:Y:S01]  /*43e0*/  BPT.TRAP 0x1 ;  /* 0x000000040000795c */ /* 0x000fe20000300000 */
.L_x_32:
[----:B------:R3:W-:Y:S04]  /*43f0*/  STL [R1+0xa4], R2 ;  /* 0x0000a40201007387 */ /* 0x0007e80000100800 */
[----:B---3--:R-:W3:Y:S04]  /*4400*/  LDL R2, [R1+0x74] ;  /* 0x0000740001027983 */ /* 0x008ee80000100800 */
[----:B-----5:R4:W-:Y:S04]  /*4410*/  STL [R1+0xa0], R0 ;  /* 0x0000a00001007387 */ /* 0x0209e80000100800 */
[----:B----4-:R-:W4:Y:S01]  /*4420*/  LDL R0, [R1+0x7c] ;  /* 0x00007c0001007983 */ /* 0x010f220000100800 */
[----:B-1----:R-:W-:Y:S01]  /*4430*/  IMAD.U32 R229, RZ, RZ, UR30 ;  /* 0x0000001effe57e24 */ /* 0x002fe2000f8e00ff */
[----:B---3--:R-:W-:-:S02]  /*4440*/  ISETP.NE.AND P0, PT, R2, RZ, PT ;  /* 0x000000ff0200720c */ /* 0x008fc40003f05270 */
[----:B------:R1:W5:Y:S11]  /*4450*/  LDL.LU R2, [R1+0xa4] ;  /* 0x0000a40001027983 */ /* 0x0003760000300800 */
[----:B------:R-:W-:-:S05]  /*4460*/  @P0 LEA R229, R229, UR12, 0x3 ;  /* 0x0000000ce5e50c11 */ /* 0x000fca000f8e18ff */
[----:B------:R-:W-:-:S05]  /*4470*/  @P0 VIADD R229, R229, 0x18 ;  /* 0x00000018e5e50836 */ /* 0x000fca0000000000 */
[----:B----4-:R-:W-:Y:S02]  /*4480*/  @P0 PRMT R229, R0, 0x654, R229 ;  /* 0x0000065400e50816 */ /* 0x010fe400000000e5 */
[----:B------:R1:W5:Y:S01]  /*4490*/  LDL.LU R0, [R1+0xa0] ;  /* 0x0000a00001007983 */ /* 0x0003620000300800 */
[----:B------:R-:W-:Y:S01]  /*44a0*/  UISETP.GT.U32.AND UP0, UPT, UR13, 0x1, UPT ;  /* 0x000000010d00788c */ /* 0x000fe2000bf04070 */
[----:B------:R1:W-:Y:S05]  /*44b0*/  @P0 SYNCS.ARRIVE.TRANS64.RED.A1T0 RZ, [R229+URZ], RZ ;  /* 0x000000ffe5ff09a7 */ /* 0x0003ea000810043f */
[----:B------:R-:W-:-:S13]  /*44c0*/  PLOP3.LUT P0, PT, PT, PT, UP0, 0x80, 0x0 ;  /* 0x000000000000781c */ /* 0x000fda0003f0f008 */
[----:B-1----:R-:W-:Y:S05]  /*44d0*/  @P0 BRA `(.L_x_33) ;  /* 0x0000000000040947 */ /* 0x002fea0003800000 */
[----:B------:R-:W-:Y:S01]  /*44e0*/  BPT.TRAP 0x1 ;  /* 0x000000040000795c */ /* 0x000fe20000300000 */
.L_x_33:
[----:B------:R-:W-:Y:S02]  /*44f0*/  UISETP.GT.AND UP2, UPT, UR26, 0x1, UPT ;  /* 0x000000011a00788c */ /* 0x000fe4000bf44270 */
[----:B------:R-:W-:Y:S02]  /*4500*/  UIADD3 UR19, UR19, 0x1, URZ ;  /* 0x0000000113137890 */ /* 0x000fe4000fffe03f */
[----:B------:R-:W-:Y:S02]  /*4510*/  UIADD3 UR30, UR30, 0x1, URZ ;  /* 0x000000011e1e7890 */ /* 0x000fe4000fffe03f */
[----:B------:R-:W-:Y:S01]  /*4520*/  PLOP3.LUT P0, PT, PT, PT, UP2, 0x80, 0x0 ;  /* 0x000000000000781c */ /* 0x000fe20003f0f028 */
[----:B------:R-:W-:Y:S02]  /*4530*/  UISETP.NE.AND UP0, UPT, UR19, 0x3, UPT ;  /* 0x000000031300788c */ /* 0x000fe4000bf05270 */
[----:B------:R-:W-:Y:S02]  /*4540*/  UISETP.NE.AND UP1, UPT, UR30, 0x3, UPT ;  /* 0x000000031e00788c */ /* 0x000fe4000bf25270 */
[----:B------:R-:W-:-:S02]  /*4550*/  USEL UR8, URZ, 0x1, UP0 ;  /* 0x000000013f087887 */ /* 0x000fc40008000000 */
[----:B------:R-:W-:Y:S02]  /*4560*/  UIADD3 UR26, UR26, -0x1, URZ ;  /* 0xffffffff1a1a7890 */ /* 0x000fe4000fffe03f */
[----:B------:R-:W-:Y:S02]  /*4570*/  USEL UR19, UR19, URZ, UP0 ;  /* 0x0000003f13137287 */ /* 0x000fe40008000000 */
[----:B------:R-:W-:Y:S01]  /*4580*/  LOP3.LUT R228, R228, UR8, RZ, 0x3c, !PT ;  /* 0x00000008e4e47c12 */ /* 0x000fe2000f8e3cff */
[----:B------:R-:W-:Y:S01]  /*4590*/  USEL UR30, UR30, URZ, UP1 ;  /* 0x0000003f1e1e7287 */ /* 0x000fe20008800000 */
[----:B------:R-:W-:Y:S01]  /*45a0*/  UMOV UR8, 0x1 ;  /* 0x0000000100087882 */ /* 0x000fe20000000000 */
[----:B------:R-:W-:Y:S10]  /*45b0*/  @P0 BRA `(.L_x_34) ;  /* 0xffffffec006c0947 */ /* 0x000ff4000383ffff */
.L_x_26:
[----:B------:R-:W-:-:S04]  /*45c0*/  UISETP.NE.AND UP0, UPT, UR6, URZ, UPT ;  /* 0x0000003f0600728c */ /* 0x000fc8000bf05270 */
[----:B------:R-:W-:-:S06]  /*45d0*/  USEL UR6, URZ, 0x1, !UP0 ;  /* 0x000000013f067887 */ /* 0x000fcc000c000000 */
[----:B------:R-:W-:-:S13]  /*45e0*/  ISETP.NE.AND P0, PT, RZ, UR6, PT ;  /* 0x00000006ff007c0c */ /* 0x000fda000bf05270 */
[----:B------:R-:W-:Y:S05]  /*45f0*/  @!P0 BRA `(.L_x_35) ;  /* 0x0000000c00d48947 */ /* 0x000fea0003800000 */
[----:B------:R-:W-:Y:S02]  /*4600*/  WARPGROUP.DEPBAR.LE gsb0, 0x0 ;  /* 0x00008000000079c5 */ /* 0x000fe40000010000 */
[----:B-----5:R-:W-:-:S05]  /*4610*/  FADD R227, R24, R227 ;  /* 0x000000e318e37221 */ /* 0x020fca0000000000 */
[----:B------:R1:W-:Y:S04]  /*4620*/  STL [R1+0xa0], R227 ;  /* 0x0000a0e301007387 */ /* 0x0003e80000100800 */
[----:B-1----:R-:W3:Y:S04]  /*4630*/  LDL.LU R227, [R1+0x70] ;  /* 0x0000700001e37983 */ /* 0x002ee80000300800 */
[----:B---3--:R1:W-:Y:S04]  /*4640*/  STL [R1+0xa4], R227 ;  /* 0x0000a4e301007387 */ /* 0x0083e80000100800 */
        /* <DEDUP_REMOVED lines=54> */
[----:B-1----:R-:W3:Y:S01]  /*49b0*/  LDL.LU R227, [R1] ;  /* 0x0000000001e37983 */ /* 0x002ee20000300800 */
[----:B------:R-:W-:Y:S01]  /*49c0*/  FADD R226, R25, R226 ;  /* 0x000000e219e27221 */ /* 0x000fe20000000000 */
        /* <DEDUP_REMOVED lines=97> */
[----:B---3--:R-:W-:-:S05]  /*4fe0*/  FADD R227, R123, R227 ;  /* 0x000000e37be37221 */ /* 0x008fca0000000000 */
[----:B------:R1:W-:Y:S04]  /*4ff0*/  STL [R1], R227 ;  /* 0x000000e301007387 */ /* 0x0003e80000100800 */
[----:B-1----:R-:W3:Y:S02]  /*5000*/  LDL.LU R227, [R1+0x110] ;  /* 0x0001100001e37983 */ /* 0x002ee40000300800 */
[----:B---3--:R-:W-:-:S05]  /*5010*/  FADD R227, R124, R227 ;  /* 0x000000e37ce37221 */ /* 0x008fca0000000000 */
[----:B------:R1:W-:Y:S04]  /*5020*/  STL [R1+0x4], R227 ;  /* 0x000004e301007387 */ /* 0x0003e80000100800 */
        /* <DEDUP_REMOVED lines=81> */
[----:B-1----:R1:W5:Y:S02]  /*5540*/  LDL.LU R227, [R1+0xa0] ;  /* 0x0000a00001e37983 */ /* 0x0023640000300800 */
.L_x_35:
[----:B------:R-:W-:-:S04]  /*5550*/  IMAD.U32 R228, RZ, RZ, UR32 ;  /* 0x00000020ffe47e24 */ /* 0x000fc8000f8e00ff */
[----:B------:R3:W-:Y:S01]  /*5560*/  SYNCS.ARRIVE.TRANS64.A1T0 RZ, [R228+UR27], RZ ;  /* 0x000000ffe4ff79a7 */ /* 0x0007e2000810001b */
[----:B------:R-:W-:Y:S02]  /*5570*/  WARPGROUP.DEPBAR.LE gsb0, 0x0 ;  /* 0x00008000000079c5 */ /* 0x000fe40000010000 */
[----:B------:R-:W4:Y:S02]  /*5580*/  LDC R24, c[0x0][0x28c] ;  /* 0x0000a300ff187b82 */ /* 0x000f240000000800 */
[----:B----4-:R-:W-:-:S13]  /*5590*/  ISETP.GE.AND P0, PT, R24, 0x1, PT ;  /* 0x000000011800780c */ /* 0x010fda0003f06270 */
[----:B---3--:R-:W-:Y:S05]  /*55a0*/  @!P0 BRA `(.L_x_36) ;  /* 0x0000000000688947 */ /* 0x008fea0003800000 */
[----:B------:R-:W-:-:S06]  /*55b0*/  UISETP.NE.AND UP0, UPT, UR29, 0x3, UPT ;  /* 0x000000031d00788c */ /* 0x000fcc000bf05270 */
[----:B------:R-:W-:-:S13]  /*55c0*/  PLOP3.LUT P0, PT, PT, PT, UP0, 0x80, 0x0 ;  /* 0x000000000000781c */ /* 0x000fda0003f0f008 */
[----:B------:R-:W-:Y:S05]  /*55d0*/  @!P0 BRA `(.L_x_37) ;  /* 0x0000000000048947 */ /* 0x000fea0003800000 */
[----:B------:R-:W-:Y:S01]  /*55e0*/  BPT.TRAP 0x1 ;  /* 0x000000040000795c */ /* 0x000fe20000300000 */
.L_x_37:
[----:B-----5:R3:W-:Y:S04]  /*55f0*/  STL [R1+0xa4], R2 ;  /* 0x0000a40201007387 */ /* 0x0207e80000100800 */
[----:B---3--:R-:W3:Y:S04]  /*5600*/  LDL R2, [R1+0x74] ;  /* 0x0000740001027983 */ /* 0x008ee80000100800 */
[----:B------:R4:W-:Y:S04]  /*5610*/  STL [R1+0xa0], R0 ;  /* 0x0000a00001007387 */ /* 0x0009e80000100800 */
[----:B----4-:R-:W4:Y:S01]  /*5620*/  LDL R0, [R1+0x7c] ;  /* 0x00007c0001007983 */ /* 0x010f220000100800 */
[----:B---3--:R-:W-:-:S03]  /*5630*/  ISETP.NE.AND P0, PT, R2, RZ, PT ;  /* 0x000000ff0200720c */ /* 0x008fc60003f05270 */
[----:B------:R3:W5:Y:S10]  /*5640*/  LDL.LU R2, [R1+0xa4] ;  /* 0x0000a40001027983 */ /* 0x0007740000300800 */
[----:B------:R-:W-:-:S05]  /*5650*/  VOTEU.ANY UP0, P0 ;  /* 0x00000000003f7886 */ /* 0x000fca0000000100 */
[----:B------:R-:W-:-:S06]  /*5660*/  @UP0 UIADD3 UR6, UR16, UR5, URZ ;  /* 0x0000000510060290 */ /* 0x000fcc000fffe03f */
[----:B------:R-:W-:Y:S02]  /*5670*/  IMAD.U32 R24, RZ, RZ, UR6 ;  /* 0x00000006ff187e24 */ /* 0x000fe4000f8e00ff */
[----:B------:R-:W-:Y:S02]  /*5680*/  IMAD.U32 R27, RZ, RZ, UR6 ;  /* 0x00000006ff1b7e24 */ /* 0x000fe4000f8e00ff */
[----:B------:R-:W-:-:S05]  /*5690*/  @P0 IMAD.WIDE.U32 R24, R24, -0x55555555, RZ ;  /* 0xaaaaaaab18180825 */ /* 0x000fca00078e00ff */
[----:B------:R-:W-:-:S05]  /*56a0*/  @P0 SHF.R.U32.HI R24, RZ, 0x1, R25 ;  /* 0x00000001ff180819 */ /* 0x000fca0000011619 */
[----:B------:R-:W-:-:S05]  /*56b0*/  @P0 IMAD R24, R24, -0x3, R27 ;  /* 0xfffffffd18180824 */ /* 0x000fca00078e021b */
[----:B------:R-:W-:-:S05]  /*56c0*/  @P0 LEA R24, R24, UR12, 0x3 ;  /* 0x0000000c18180c11 */ /* 0x000fca000f8e18ff */
[----:B------:R-:W-:-:S05]  /*56d0*/  @P0 VIADD R24, R24, 0x18 ;  /* 0x0000001818180836 */ /* 0x000fca0000000000 */
[----:B----4-:R-:W-:Y:S02]  /*56e0*/  @P0 PRMT R24, R0, 0x654, R24 ;  /* 0x0000065400180816 */ /* 0x010fe40000000018 */
[----:B------:R3:W5:Y:S01]  /*56f0*/  LDL.LU R0, [R1+0xa0] ;  /* 0x0000a00001007983 */ /* 0x0007620000300800 */
[----:B------:R-:W-:Y:S01]  /*5700*/  UISETP.GT.U32.AND UP0, UPT, UR13, 0x1, UPT ;  /* 0x000000010d00788c */ /* 0x000fe2000bf04070 */
[----:B------:R3:W-:Y:S05]  /*5710*/  @P0 SYNCS.ARRIVE.TRANS64.RED.A1T0 RZ, [R24+URZ], RZ ;  /* 0x000000ff18ff09a7 */ /* 0x0007ea000810043f */
[----:B------:R-:W-:-:S13]  /*5720*/  PLOP3.LUT P0, PT, PT, PT, UP0, 0x80, 0x0 ;  /* 0x000000000000781c */ /* 0x000fda0003f0f008 */
[----:B---3--:R-:W-:Y:S05]  /*5730*/  @P0 BRA `(.L_x_36) ;  /* 0x0000000000040947 */ /* 0x008fea0003800000 */
[----:B------:R-:W-:Y:S01]  /*5740*/  BPT.TRAP 0x1 ;  /* 0x000000040000795c */ /* 0x000fe20000300000 */
.L_x_36:
[----:B------:R-:W3:Y:S01]  /*5750*/  S2R R25, SR_TID.X ;  /* 0x0000000000197919 */ /* 0x000ee20000002100 */
[----:B------:R-:W-:Y:S01]  /*5760*/  IMAD.U32 R24, RZ, RZ, UR31 ;  /* 0x0000001fff187e24 */ /* 0x000fe2000f8e00ff */
[----:B------:R-:W-:Y:S01]  /*5770*/  UIADD3 UR5, UR28, UR5, URZ ;  /* 0x000000051c057290 */ /* 0x000fe2000fffe03f */
[----:B------:R-:W4:Y:S01]  /*5780*/  LDC R35, c[0x0][0x288] ;  /* 0x0000a200ff237b82 */ /* 0x000f220000000800 */
[----:B------:R-:W-:Y:S02]  /*5790*/  UISETP.GE.U32.AND UP1, UPT, UR28, 0x3, UPT ;  /* 0x000000031c00788c */ /* 0x000fe4000bf26070 */
[----:B------:R-:W-:Y:S01]  /*57a0*/  SHF.L.U32 R24, R24, 0x1f, RZ ;  /* 0x0000001f18187819 */ /* 0x000fe200000006ff */
[----:B------:R-:W-:Y:S02]  /*57b0*/  UISETP.GT.U32.AND UP0, UPT, UR5, 0x2, UPT ;  /* 0x000000020500788c */ /* 0x000fe4000bf04070 */
[----:B------:R-:W-:Y:S01]  /*57c0*/  UIMAD.WIDE.U32 UR6, UR5, -0x55555555, URZ ;  /* 0xaaaaaaab050678a5 */ /* 0x000fe2000f8e003f */
[----:B------:R-:W0:Y:S01]  /*57d0*/  SYNCS.PHASECHK.TRANS64.TRYWAIT P0, [UR17+0x8], R24 ;  /* 0x00000818ff0075a7 */ /* 0x000e220008000151 */
[----:B------:R-:W-:-:S02]  /*57e0*/  UISETP.LT.U32.AND UP0, UPT, UR28, 0x3, UP0 ;  /* 0x000000031c00788c */ /* 0x000fc40008701070 */
[----:B------:R-:W-:Y:S02]  /*57f0*/  USHF.R.U32.HI UR6, URZ, 0x1, UR7 ;  /* 0x000000013f067899 */ /* 0x000fe40008011607 */
[----:B------:R-:W-:Y:S02]  /*5800*/  USEL UR8, URZ, 0x1, !UP0 ;  /* 0x000000013f087887 */ /* 0x000fe4000c000000 */
[----:B------:R-:W-:Y:S02]  /*5810*/  UIMAD UR5, UR6, -0x3, UR5 ;  /* 0xfffffffd060578a4 */ /* 0x000fe4000f8e0205 */
[----:B------:R-:W-:-:S04]  /*5820*/  ULOP3.LUT UR4, UR4, UR8, URZ, 0x3c, !UPT ;  /* 0x0000000804047292 */ /* 0x000fc8000f8e3c3f */
[----:B------:R-:W-:Y:S01]  /*5830*/  @UP1 ULOP3.LUT UR4, UR4, 0x1, UR6, 0x78, !UPT ;  /* 0x0000000104041892 */ /* 0x000fe2000f8e7806 */
[----:B---3--:R-:W-:-:S04]  /*5840*/  SHF.R.S32.HI R26, RZ, 0x1f, R25 ;  /* 0x0000001fff1a7819 */ /* 0x008fc80000011419 */
[----:B------:R-:W-:-:S04]  /*5850*/  LEA.HI R26, R26, R25, RZ, 0x7 ;  /* 0x000000191a1a7211 */ /* 0x000fc800078f38ff */
[----:B------:R-:W-:-:S05]  /*5860*/  LOP3.LUT R26, R26, 0xffffff80, RZ, 0xc0, !PT ;  /* 0xffffff801a1a7812 */ /* 0x000fca00078ec0ff */
[----:B------:R-:W-:-:S05]  /*5870*/  IMAD.IADD R26, R25, 0x1, -R26 ;  /* 0x00000001191a7824 */ /* 0x000fca00078e0a1a */
[----:B------:R-:W-:-:S04]  /*5880*/  SHF.R.S32.HI R25, RZ, 0x1f, R26 ;  /* 0x0000001fff197819 */ /* 0x000fc8000001141a */
[----:B------:R-:W-:-:S04]  /*5890*/  LEA.HI R25, R25, R26, RZ, 0x2 ;  /* 0x0000001a19197211 */ /* 0x000fc800078f10ff */
[----:B------:R-:W-:-:S05]  /*58a0*/  LOP3.LUT R25, R25, 0xfffffffc, RZ, 0xc0, !PT ;  /* 0xfffffffc19197812 */ /* 0x000fca00078ec0ff */
[----:B------:R-:W-:-:S04]  /*58b0*/  IMAD.IADD R40, R26, 0x1, -R25 ;  /* 0x000000011a287824 */ /* 0x000fc800078e0a19 */
[----:B------:R-:W-:Y:S01]  /*58c0*/  IMAD.SHL.U32 R32, R40, 0x2, RZ ;  /* 0x0000000228207824 */ /* 0x000fe200078e00ff */
[----:B0---4-:R-:W-:Y:S06]  /*58d0*/  @!P0 BRA `(.L_x_38) ;  /* 0x000000a800788947 */ /* 0x011fec0003800000 */
.L_x_323:
[----:B------:R3:W-:Y:S01]  /*58e0*/  STL [R1+0xa8], R3 ;  /* 0x0000a80301007387 */ /* 0x0007e20000100800 */
[----:B------:R-:W-:Y:S01]  /*58f0*/  ULDC.64 UR6, c[0x0][0x5d0] ;  /* 0x0001740000067ab9 */ /* 0x000fe20000000a00 */
[----:B------:R-:W-:Y:S01]  /*5900*/  SHF.R.S32.HI R33, RZ, 0x1f, R32 ;  /* 0x0000001fff217819 */ /* 0x000fe20000011420 */
[----:B------:R-:W-:Y:S01]  /*5910*/  ULDC UR8, c[0x0][0x284] ;  /* 0x0000a10000087ab9 */ /* 0x000fe20000000800 */
[----:B---3--:R-:W3:Y:S04]  /*5920*/  LDL.LU R3, [R1+0x8c] ;  /* 0x00008c0001037983 */ /* 0x008ee80000300800 */
[----:B-----5:R4:W-:Y:S04]  /*5930*/  STL [R1+0xa4], R2 ;  /* 0x0000a40201007387 */ /* 0x0209e80000100800 */
[----:B----4-:R-:W4:Y:S04]  /*5940*/  LDL R2, [R1+0x88] ;  /* 0x0000880001027983 */ /* 0x010f280000100800 */
[----:B------:R0:W-:Y:S04]  /*5950*/  STL [R1+0xa0], R0 ;  /* 0x0000a00001007387 */ /* 0x0001e80000100800 */
[----:B0-----:R-:W2:Y:S01]  /*5960*/  LDL R0, [R1+0x78] ;  /* 0x0000780001007983 */ /* 0x001ea20000100800 */
[----:B---3--:R-:W-:-:S03]  /*5970*/  IMAD.SHL.U32 R37, R3, 0x100, RZ ;  /* 0x0000010003257824 */ /* 0x008fc600078e00ff */
[----:B------:R0:W5:Y:S01]  /*5980*/  LDL.LU R3, [R1+0xa8] ;  /* 0x0000a80001037983 */ /* 0x0001620000300800 */
[----:B----4-:R-:W-:-:S03]  /*5990*/  IMAD.SHL.U32 R34, R2, 0x40, RZ ;  /* 0x0000004002227824 */ /* 0x010fc600078e00ff */
[----:B------:R0:W5:Y:S01]  /*59a0*/  LDL.LU R2, [R1+0xa4] ;  /* 0x0000a40001027983 */ /* 0x0001620000300800 */
[----:B--2---:R-:W-:Y:S01]  /*59b0*/  SHF.R.S32.HI R38, RZ, 0x1f, R0 ;  /* 0x0000001fff267819 */ /* 0x004fe20000011400 */
[----:B------:R-:W-:-:S04]  /*59c0*/  IMAD.WIDE.U32 R24, R0, UR6, R32 ;  /* 0x0000000600187c25 */ /* 0x000fc8000f8e0020 */
[----:B------:R-:W-:-:S04]  /*59d0*/  IMAD R26, R38, UR6, RZ ;  /* 0x00000006261a7c24 */ /* 0x000fc8000f8e02ff */
[----:B------:R-:W-:Y:S02]  /*59e0*/  IMAD R27, R0, UR7, R26 ;  /* 0x00000007001b7c24 */ /* 0x000fe4000f8e021a */
[----:B------:R0:W5:Y:S01]  /*59f0*/  LDL.LU R0, [R1+0xa0] ;  /* 0x0000a00001007983 */ /* 0x0001620000300800 */
[----:B------:R-:W-:-:S04]  /*5a00*/  ISETP.GE.AND P0, PT, R34, UR8, PT ;  /* 0x0000000822007c0c */ /* 0x000fc8000bf06270 */
[C---:B------:R-:W-:Y:S02]  /*5a10*/  ISETP.GE.OR P0, PT, R37.reuse, R35, P0 ;  /* 0x000000232500720c */ /* 0x040fe40000706670 */
[----:B------:R-:W-:Y:S02]  /*5a20*/  SHF.R.S32.HI R36, RZ, 0x1f, R37 ;  /* 0x0000001fff247819 */ /* 0x000fe40000011425 */
[----:B------:R-:W-:-:S04]  /*5a30*/  IADD3 R24, P1, R37, R24, RZ ;  /* 0x0000001825187210 */ /* 0x000fc80007f3e0ff */
[----:B------:R-:W-:-:S05]  /*5a40*/  IADD3.X R25, R36, R25, R27, P1, !PT ;  /* 0x0000001924197210 */ /* 0x000fca0000ffe41b */
[----:B0-----:R-:W-:Y:S05]  /*5a50*/  @P0 BRA `(.L_x_39) ;  /* 0x0000008c00d00947 */ /* 0x001fea0003800000 */
[----:B------:R0:W-:Y:S01]  /*5a60*/  STL.64 [R1+0xa8], R4 ;  /* 0x0000a80401007387 */ /* 0x0001e20000100a00 */
[----:B------:R-:W2:Y:S01]  /*5a70*/  LDC.64 R28, c[0x0][0x5c8] ;  /* 0x00017200ff1c7b82 */ /* 0x000ea20000000a00 */
[----:B------:R-:W-:Y:S02]  /*5a80*/  ULDC.64 UR6, c[0x0][0x5c0] ;  /* 0x0001700000067ab9 */ /* 0x000fe40000000a00 */
[----:B0-----:R-:W3:Y:S04]  /*5a90*/  LDL.64 R4, [R1+0x90] ;  /* 0x0000900001047983 */ /* 0x001ee80000100a00 */
[----:B-----5:R0:W-:Y:S04]  /*5aa0*/  STL [R1+0xa4], R2 ;  /* 0x0000a40201007387 */ /* 0x0201e80000100800 */
[----:B0-----:R-:W3:Y:S04]  /*5ab0*/  LDL.LU R2, [R1+0x88] ;  /* 0x0000880001027983 */ /* 0x001ee80000300800 */
[----:B------:R0:W-:Y:S04]  /*5ac0*/  STL [R1+0xa0], R0 ;  /* 0x0000a00001007387 */ /* 0x0001e80000100800 */
[----:B0-----:R-:W4:Y:S01]  /*5ad0*/  LDL R0, [R1+0x98] ;  /* 0x0000980001007983 */ /* 0x001f220000100800 */
[----:B---3--:R-:W-:-:S03]  /*5ae0*/  IMAD.WIDE R30, R2, 0x40, R4 ;  /* 0x00000040021e7825 */ /* 0x008fc600078e0204 */
[----:B------:R0:W5:Y:S04]  /*5af0*/  LDL.LU.64 R4, [R1+0xa8] ;  /* 0x0000a80001047983 */ /* 0x0001680000300a00 */
[----:B------:R0:W5:Y:S01]  /*5b00*/  LDL.LU R2, [R1+0xa4] ;  /* 0x0000a40001027983 */ /* 0x0001620000300800 */
[-C--:B--2---:R-:W-:Y:S02]  /*5b10*/  IMAD R26, R31, R28.reuse, RZ ;  /* 0x0000001c1f1a7224 */ /* 0x084fe400078e02ff */
[----:B------:R-:W-:-:S04]  /*5b20*/  IMAD.WIDE.U32 R24, R30, R28, R24 ;  /* 0x0000001c1e187225 */ /* 0x000fc800078e0018 */
[----:B------:R-:W-:Y:S01]  /*5b30*/  IMAD R27, R30, R29, R26 ;  /* 0x0000001d1e1b7224 */ /* 0x000fe200078e021a */
[----:B------:R-:W-:Y:S01]  /*5b40*/  LEA R26, P0, R28, R24, 0x3 ;  /* 0x000000181c1a7211 */ /* 0x000fe200078018ff */
[----:B----4-:R-:W-:Y:S01]  /*5b50*/  IMAD.IADD R39, R0, 0x1, -R34 ;  /* 0x0000000100277824 */ /* 0x010fe200078e0a22 */
[----:B------:R-:W-:Y:S01]  /*5b60*/  IADD3 R24, P1, R24, UR6, RZ ;  /* 0x0000000618187c10 */ /* 0x000fe2000ff3e0ff */
[----:B------:R0:W5:Y:S01]  /*5b70*/  LDL.LU R0, [R1+0xa0] ;  /* 0x0000a00001007983 */ /* 0x0001620000300800 */
[----:B------:R-:W-:Y:S01]  /*5b80*/  IMAD.IADD R27, R25, 0x1, R27 ;  /* 0x00000001191b7824 */ /* 0x000fe200078e021b */
[----:B------:R-:W-:-:S04]  /*5b90*/  IADD3 R26, P3, R26, UR6, RZ ;  /* 0x000000061a1a7c10 */ /* 0x000fc8000ff7e0ff */
[----:B------:R-:W-:Y:S01]  /*5ba0*/  LEA.HI.X R29, R28, R27, R29, 0x3, P0 ;  /* 0x0000001b1c1d7211 */ /* 0x000fe200000f1c1d */
[----:B------:R-:W-:Y:S01]  /*5bb0*/  IMAD R28, R40, -0x2, R35 ;  /* 0xfffffffe281c7824 */ /* 0x000fe200078e0223 */
[----:B------:R-:W-:Y:S01]  /*5bc0*/  FSETP.NEU.AND P0, PT, RZ, UR25, PT ;  /* 0x00000019ff007c0b */ /* 0x000fe2000bf0d000 */
[----:B------:R-:W-:Y:S01]  /*5bd0*/  BSSY B0, `(.L_x_39) ;  /* 0x00008dc000007945 */ /* 0x000fe20003800000 */
[----:B------:R-:W-:Y:S02]  /*5be0*/  IADD3.X R25, R27, UR7, RZ, P1, !PT ;  /* 0x000000071b197c10 */ /* 0x000fe40008ffe4ff */
[----:B------:R-:W-:Y:S01]  /*5bf0*/  IADD3.X R27, R29, UR7, RZ, P3, !PT ;  /* 0x000000071d1b7c10 */ /* 0x000fe20009ffe4ff */
[----:B------:R-:W-:-:S08]  /*5c00*/  IMAD.IADD R34, R28, 0x1, -R37 ;  /* 0x000000011c227824 */ /* 0x000fd000078e0a25 */
[----:B0-----:R-:W-:Y:S05]  /*5c10*/  @!P0 BRA `(.L_x_40) ;  /* 0x0000006800e08947 */ /* 0x001fea0003800000 */
[----:B-----5:R0:W-:Y:S01]  /*5c20*/  STL [R1+0xa0], R0 ;  /* 0x0000a00001007387 */ /* 0x0201e20000100800 */
[----:B------:R-:W-:Y:S01]  /*5c30*/  ULDC.64 UR6, c[0x0][0x5b8] ;  /* 0x00016e0000067ab9 */ /* 0x000fe20000000a00 */
[----:B------:R-:W-:Y:S02]  /*5c40*/  ULDC.64 UR8, c[0x0][0x5a8] ;  /* 0x00016a0000087ab9 */ /* 0x000fe40000000a00 */
[----:B0-----:R-:W2:Y:S01]  /*5c50*/  LDL.LU R0, [R1+0x78] ;  /* 0x0000780001007983 */ /* 0x001ea20000300800 */
[----:B------:R-:W-:Y:S01]  /*5c60*/  IMAD R28, R38, UR6, RZ ;  /* 0x00000006261c7c24 */ /* 0x000fe2000f8e02ff */
[----:B------:R-:W-:Y:S01]  /*5c70*/  BSSY B1, `(.L_x_41) ;  /* 0x0000011000017945 */ /* 0x000fe20003800000 */
[----:B--2---:R-:W-:-:S04]  /*5c80*/  IMAD.WIDE.U32 R32, R0, UR6, R32 ;  /* 0x0000000600207c25 */ /* 0x004fc8000f8e0020 */
[----:B------:R-:W-:Y:S01]  /*5c90*/  IMAD R29, R0, UR7, R28 ;  /* 0x00000007001d7c24 */ /* 0x000fe2000f8e021c */
[----:B------:R-:W-:Y:S01]  /*5ca0*/  IADD3 R32, P0, R37, R32, RZ ;  /* 0x0000002025207210 */ /* 0x000fe20007f1e0ff */
[----:B------:R0:W5:Y:S01]  /*5cb0*/  LDL.LU R0, [R1+0xa0] ;  /* 0x0000a00001007983 */ /* 0x0001620000300800 */
[----:B------:R-:W-:Y:S02]  /*5cc0*/  ULDC.64 UR6, c[0x0][0x5b0] ;  /* 0x00016c0000067ab9 */ /* 0x000fe40000000a00 */
[----:B------:R-:W-:Y:S01]  /*5cd0*/  IADD3.X R33, R36, R33, R29, P0, !PT ;  /* 0x0000002124217210 */ /* 0x000fe200007fe41d */
[----:B------:R-:W-:Y:S01]  /*5ce0*/  IMAD R35, R31, UR6, RZ ;  /* 0x000000061f237c24 */ /* 0x000fe2000f8e02ff */
[----:B------:R-:W-:Y:S01]  /*5cf0*/  ISETP.GE.AND P0, PT, R39, 0x1, PT ;  /* 0x000000012700780c */ /* 0x000fe20003f06270 */
[----:B------:R-:W-:-:S03]  /*5d00*/  IMAD.WIDE.U32 R28, R30, UR6, R32 ;  /* 0x000000061e1c7c25 */ /* 0x000fc6000f8e0020 */
[----:B------:R-:W-:Y:S01]  /*5d10*/  ISETP.LT.OR P4, PT, R34, 0x1, !P0 ;  /* 0x000000012200780c */ /* 0x000fe20004781670 */
[----:B------:R-:W-:Y:S01]  /*5d20*/  IMAD R35, R30, UR7, R35 ;  /* 0x000000071e237c24 */ /* 0x000fe2000f8e0223 */
[----:B------:R-:W-:-:S04]  /*5d30*/  IADD3 R28, P1, R28, UR8, RZ ;  /* 0x000000081c1c7c10 */ /* 0x000fc8000ff3e0ff */
[--C-:B------:R-:W-:Y:S02]  /*5d40*/  IADD3.X R29, R29, UR9, R35.reuse, P1, !PT ;  /* 0x000000091d1d7c10 */ /* 0x100fe40008ffe423 */
[----:B------:R-:W-:-:S05]  /*5d50*/  PRMT R35, RZ, 0x7610, R35 ;  /* 0x00007610ff237816 */ /* 0x000fca0000000023 */
[----:B0-----:R-:W-:Y:S05]  /*5d60*/  @P4 BRA `(.L_x_42) ;  /* 0x0000000000044947 */ /* 0x001fea0003800000 */
[----:B------:R0:W5:Y:S02]  /*5d70*/  LDG.E.U8 R35, desc[UR22][R28.64] ;  /* 0x000000161c237981 */ /* 0x000164000c1e1100 */
.L_x_42:
[----:B------:R-:W-:Y:S05]  /*5d80*/  BSYNC B1 ;  /* 0x0000000000017941 */ /* 0x000fea0003800000 */
.L_x_41:
[----:B-----5:R-:W-:Y:S01]  /*5d90*/  LOP3.LUT R35, R35, 0xff, RZ, 0xc0, !PT ;  /* 0x000000ff23237812 */ /* 0x020fe200078ec0ff */
[----:B------:R-:W-:Y:S01]  /*5da0*/  BSSY B1, `(.L_x_43) ;  /* 0x000000b000017945 */ /* 0x000fe20003800000 */
[----:B------:R-:W-:Y:S02]  /*5db0*/  ISETP.LT.OR P3, PT, R34, 0x2, !P0 ;  /* 0x000000022200780c */ /* 0x000fe40004761670 */
[----:B------:R-:W-:-:S05]  /*5dc0*/  F2FP.F16.E4M3.UNPACK_B R35, R35 ;  /* 0x00000023ff23723e */ /* 0x000fca00020006ff */
[----:B------:R-:W-:-:S05]  /*5dd0*/  HADD2.F32 R35, -RZ, R35.H0_H0 ;  /* 0x20000023ff237230 */ /* 0x000fca0000004100 */
[----:B------:R-:W-:Y:S01]  /*5de0*/  FMUL R36, R35, UR25 ;  /* 0x0000001923247c20 */ /* 0x000fe20008400000 */
[----:B------:R-:W-:-:S03]  /*5df0*/  PRMT R35, RZ, 0x7610, R35 ;  /* 0x00007610ff237816 */ /* 0x000fc60000000023 */
[----:B------:R-:W-:-:S05]  /*5e00*/  FFMA R36, R227, UR24, R36 ;  /* 0x00000018e3247c23 */ /* 0x000fca0008000024 */
[----:B------:R-:W-:-:S05]  /*5e10*/  F2FP.SATFINITE.E4M3.F32.PACK_AB_MERGE_C R37, RZ, R36, RZ ;  /* 0x00000024ff25723e */ /* 0x000fca00048070ff */
[----:B------:R2:W-:Y:S01]  /*5e20*/  @!P4 STG.E.U8 desc[UR22][R24.64], R37 ;  /* 0x000000251800c986 */ /* 0x0005e2000c101116 */
[----:B------:R-:W-:Y:S05]  /*5e30*/  @P3 BRA `(.L_x_44) ;  /* 0x0000000000043947 */ /* 0x000fea0003800000 */
[----:B------:R3:W5:Y:S02]  /*5e40*/  LDG.E.U8 R35, desc[UR22][R28.64+0x1] ;  /* 0x000001161c237981 */ /* 0x000764000c1e1100 */
.L_x_44:
[----:B------:R-:W-:Y:S05]  /*5e50*/  BSYNC B1 ;  /* 0x0000000000017941 */ /* 0x000fea0003800000 */
.L_x_43:
[----:B-----5:R-:W-:Y:S01]  /*5e60*/  LOP3.LUT R35, R35, 0xff, RZ, 0xc0, !PT ;  /* 0x000000ff23237812 */ /* 0x020fe200078ec0ff */
[----:B------:R-:W-:Y:S01]  /*5e70*/  BSSY B1, `(.L_x_45) ;  /* 0x0000013000017945 */ /* 0x000fe20003800000 */
[----:B--2---:R-:W-:Y:S02]  /*5e80*/  IADD3 R37, P1, R30, 0x8, RZ ;  /* 0x000000081e257810 */ /* 0x004fe40007f3e0ff */
[----:B------:R-:W-:-:S03]  /*5e90*/  F2FP.F16.E4M3.UNPACK_B R35, R35 ;  /* 0x00000023ff23723e */ /* 0x000fc600020006ff */
[----:B------:R-:W-:Y:S01]  /*5ea0*/  IMAD.X R30, RZ, RZ, R31, P1 ;  /* 0x000000ffff1e7224 */ /* 0x000fe200008e061f */
[----:B------:R-:W-:Y:S01]  /*5eb0*/  ISETP.GE.AND P1, PT, R39, 0x9, PT ;  /* 0x000000092700780c */ /* 0x000fe20003f26270 */
[----:B------:R-:W-:Y:S02]  /*5ec0*/  HADD2.F32 R35, -RZ, R35.H0_H0 ;  /* 0x20000023ff237230 */ /* 0x000fe40000004100 */
[----:B------:R-:W-:Y:S01]  /*5ed0*/  IMAD R30, R30, UR6, RZ ;  /* 0x000000061e1e7c24 */ /* 0x000fe2000f8e02ff */
[----:B------:R-:W-:Y:S01]  /*5ee0*/  ISETP.LT.OR P5, PT, R34, 0x1, !P1 ;  /* 0x000000012200780c */ /* 0x000fe20004fa1670 */
[----:B------:R-:W-:-:S04]  /*5ef0*/  IMAD.WIDE.U32 R32, R37, UR6, R32 ;  /* 0x0000000625207c25 */ /* 0x000fc8000f8e0020 */
[----:B------:R-:W-:Y:S01]  /*5f00*/  FMUL R35, R35, UR25 ;  /* 0x0000001923237c20 */ /* 0x000fe20008400000 */
[----:B------:R-:W-:-:S03]  /*5f10*/  IMAD R37, R37, UR7, R30 ;  /* 0x0000000725257c24 */ /* 0x000fc6000f8e021e */
[----:B------:R-:W-:Y:S01]  /*5f20*/  FFMA R35, R226, UR24, R35 ;  /* 0x00000018e2237c23 */ /* 0x000fe20008000023 */
[----:B------:R-:W-:Y:S02]  /*5f30*/  IADD3 R30, P4, R32, UR8, RZ ;  /* 0x00000008201e7c10 */ /* 0x000fe4000ff9e0ff */
[----:B------:R-:W-:Y:S02]  /*5f40*/  PRMT R32, RZ, 0x7610, R32 ;  /* 0x00007610ff207816 */ /* 0x000fe40000000020 */
[----:B------:R-:W-:Y:S02]  /*5f50*/  F2FP.SATFINITE.E4M3.F32.PACK_AB_MERGE_C R35, RZ, R35, RZ ;  /* 0x00000023ff23723e */ /* 0x000fe400048070ff */
[----:B------:R-:W-:-:S03]  /*5f60*/  IADD3.X R31, R33, UR9, R37, P4, !PT ;  /* 0x00000009211f7c10 */ /* 0x000fc6000a7fe425 */
[----:B------:R2:W-:Y:S01]  /*5f70*/  @!P3 STG.E.U8 desc[UR22][R24.64+0x1], R35 ;  /* 0x000001231800b986 */ /* 0x0005e2000c101116 */
[----:B------:R-:W-:Y:S05]  /*5f80*/  @P5 BRA `(.L_x_46) ;  /* 0x0000000000045947 */ /* 0x000fea0003800000 */
[----:B------:R4:W5:Y:S02]  /*5f90*/  LDG.E.U8 R32, desc[UR22][R30.64] ;  /* 0x000000161e207981 */ /* 0x000964000c1e1100 */
.L_x_46:
[----:B------:R-:W-:Y:S05]  /*5fa0*/  BSYNC B1 ;  /* 0x0000000000017941 */ /* 0x000fea0003800000 */
.L_x_45:
[----:B-----5:R-:W-:Y:S01]  /*5fb0*/  LOP3.LUT R32, R32, 0xff, RZ, 0xc0, !PT ;  /* 0x000000ff20207812 */ /* 0x020fe200078ec0ff */
[----:B------:R-:W-:Y:S01]  /*5fc0*/  BSSY B1, `(.L_x_47) ;  /* 0x000000b000017945 */ /* 0x000fe20003800000 */
[----:B------:R-:W-:Y:S02]  /*5fd0*/  ISETP.LT.OR P3, PT, R34, 0x2, !P1 ;  /* 0x000000022200780c */ /* 0x000fe40004f61670 */
[----:B------:R-:W-:-:S05]  /*5fe0*/  F2FP.F16.E4M3.UNPACK_B R32, R32 ;  /* 0x00000020ff20723e */ /* 0x000fca00020006ff */
[----:B------:R-:W-:-:S05]  /*5ff0*/  HADD2.F32 R32, -RZ, R32.H0_H0 ;  /* 0x20000020ff207230 */ /* 0x000fca0000004100 */
[----:B------:R-:W-:-:S04]  /*6000*/  FMUL R32, R32, UR25 ;  /* 0x0000001920207c20 */ /* 0x000fc80008400000 */
[----:B------:R-:W-:-:S05]  /*6010*/  FFMA R32, R225, UR24, R32 ;  /* 0x00000018e1207c23 */ /* 0x000fca0008000020 */
[----:B------:R-:W-:Y:S02]  /*6020*/  F2FP.SATFINITE.E4M3.F32.PACK_AB_MERGE_C R33, RZ, R32, RZ ;  /* 0x00000020ff21723e */ /* 0x000fe400048070ff */
[----:B------:R-:W-:-:S03]  /*6030*/  PRMT R32, RZ, 0x7610, R32 ;  /* 0x00007610ff207816 */ /* 0x000fc60000000020 */
[----:B------:R0:W-:Y:S01]  /*6040*/  @!P5 STG.E.U8 desc[UR22][R26.64], R33 ;  /* 0x000000211a00d986 */ /* 0x0001e2000c101116 */
[----:B------:R-:W-:Y:S05]  /*6050*/  @P3 BRA `(.L_x_48) ;  /* 0x0000000000043947 */ /* 0x000fea0003800000 */
[----:B------:R0:W5:Y:S02]  /*6060*/  LDG.E.U8 R32, desc[UR22][R30.64+0x1] ;  /* 0x000001161e207981 */ /* 0x000164000c1e1100 */
.L_x_48:
[----:B------:R-:W-:Y:S05]  /*6070*/  BSYNC B1 ;  /* 0x0000000000017941 */ /* 0x000fea0003800000 */
.L_x_47:
[----:B-----5:R-:W-:Y:S01]  /*6080*/  LOP3.LUT R32, R32, 0xff, RZ, 0xc0, !PT ;  /* 0x000000ff20207812 */ /* 0x020fe200078ec0ff */
[----:B------:R-:W-:Y:S01]  /*6090*/  BSSY B1, `(.L_x_49) ;  /* 0x000000b000017945 */ /* 0x000fe20003800000 */
[----:B------:R-:W-:Y:S02]  /*60a0*/  ISETP.LT.OR P4, PT, R34, 0x9, !P0 ;  /* 0x000000092200780c */ /* 0x000fe40004781670 */
[----:B------:R-:W-:-:S05]  /*60b0*/  F2FP.F16.E4M3.UNPACK_B R32, R32 ;  /* 0x00000020ff20723e */ /* 0x000fca00020006ff */
[----:B------:R-:W-:-:S05]  /*60c0*/  HADD2.F32 R32, -RZ, R32.H0_H0 ;  /* 0x20000020ff207230 */ /* 0x000fca0000004100 */
[----:B0-----:R-:W-:Y:S01]  /*60d0*/  FMUL R33, R32, UR25 ;  /* 0x0000001920217c20 */ /* 0x001fe20008400000 */
[----:B------:R-:W-:-:S03]  /*60e0*/  PRMT R32, RZ, 0x7610, R32 ;  /* 0x00007610ff207816 */ /* 0x000fc60000000020 */
[----:B------:R-:W-:-:S05]  /*60f0*/  FFMA R33, R224, UR24, R33 ;  /* 0x00000018e0217c23 */ /* 0x000fca0008000021 */
[----:B------:R-:W-:-:S05]  /*6100*/  F2FP.SATFINITE.E4M3.F32.PACK_AB_MERGE_C R33, RZ, R33, RZ ;  /* 0x00000021ff21723e */ /* 0x000fca00048070ff */
[----:B------:R0:W-:Y:S01]  /*6110*/  @!P3 STG.E.U8 desc[UR22][R26.64+0x1], R33 ;  /* 0x000001211a00b986 */ /* 0x0001e2000c101116 */
[----:B------:R-:W-:Y:S05]  /*6120*/  @P4 BRA `(.L_x_50) ;  /* 0x0000000000044947 */ /* 0x000fea0003800000 */
[----:B------:R0:W5:Y:S02]  /*6130*/  LDG.E.U8 R32, desc[UR22][R28.64+0x8] ;  /* 0x000008161c207981 */ /* 0x000164000c1e1100 */
.L_x_50:
[----:B------:R-:W-:Y:S05]  /*6140*/  BSYNC B1 ;  /* 0x0000000000017941 */ /* 0x000fea0003800000 */
.L_x_49:
[----:B-----5:R-:W-:Y:S01]  /*6150*/  LOP3.LUT R32, R32, 0xff, RZ, 0xc0, !PT ;  /* 0x000000ff20207812 */ /* 0x020fe200078ec0ff */
[----:B------:R-:W-:Y:S01]  /*6160*/  BSSY B1, `(.L_x_51) ;  /* 0x000000b000017945 */ /* 0x000fe20003800000 */
[----:B------:R-:W-:Y:S02]  /*6170*/  ISETP.LT.OR P3, PT, R34, 0xa, !P0 ;  /* 0x0000000a2200780c */ /* 0x000fe40004761670 */
[----:B------:R-:W-:-:S05]  /*6180*/  F2FP.F16.E4M3.UNPACK_B R32, R32 ;  /* 0x00000020ff20723e */ /* 0x000fca00020006ff */
[----:B------:R-:W-:-:S05]  /*6190*/  HADD2.F32 R32, -RZ, R32.H0_H0 ;  /* 0x20000020ff207230 */ /* 0x000fca0000004100 */
[----:B------:R-:W-:-:S04]  /*61a0*/  FMUL R32, R32, UR25 ;  /* 0x0000001920207c20 */ /* 0x000fc80008400000 */
[----:B------:R-:W-:-:S05]  /*61b0*/  FFMA R32, R223, UR24, R32 ;  /* 0x00000018df207c23 */ /* 0x000fca0008000020 */
[----:B0-----:R-:W-:Y:S02]  /*61c0*/  F2FP.SATFINITE.E4M3.F32.PACK_AB_MERGE_C R33, RZ, R32, RZ ;  /* 0x00000020ff21723e */ /* 0x001fe400048070ff */
[----:B------:R-:W-:-:S03]  /*61d0*/  PRMT R32, RZ, 0x7610, R32 ;  /* 0x00007610ff207816 */ /* 0x000fc60000000020 */
[----:B------:R0:W-:Y:S01]  /*61e0*/  @!P4 STG.E.U8 desc[UR22][R24.64+0x8], R33 ;  /* 0x000008211800c986 */ /* 0x0001e2000c101116 */
[----:B------:R-:W-:Y:S05]  /*61f0*/  @P3 BRA `(.L_x_52) ;  /* 0x0000000000043947 */ /* 0x000fea0003800000 */
[----:B------:R0:W5:Y:S02]  /*6200*/  LDG.E.U8 R32, desc[UR22][R28.64+0x9] ;  /* 0x000009161c207981 */ /* 0x000164000c1e1100 */
.L_x_52:
[----:B------:R-:W-:Y:S05]  /*6210*/  BSYNC B1 ;  /* 0x0000000000017941 */ /* 0x000fea0003800000 */
.L_x_51:
        /* <DEDUP_REMOVED lines=12> */
.L_x_54:
[----:B------:R-:W-:Y:S05]  /*62e0*/  BSYNC B1 ;  /* 0x0000000000017941 */ /* 0x000fea0003800000 */
.L_x_53:
        /* <DEDUP_REMOVED lines=12> */
.L_x_56:
[----:B------:R-:W-:Y:S05]  /*63b0*/  BSYNC B1 ;  /* 0x0000000000017941 */ /* 0x000fea0003800000 */
.L_x_55:
        /* <DEDUP_REMOVED lines=12> */
.L_x_58:
[----:B------:R-:W-:Y:S05]  /*6480*/  BSYNC B1 ;  /* 0x0000000000017941 */ /* 0x000fea0003800000 */
.L_x_57:
        /* <DEDUP_REMOVED lines=12> */
.L_x_60:
[----:B------:R-:W-:Y:S05]  /*6550*/  BSYNC B1 ;  /* 0x0000000000017941 */ /* 0x000fea0003800000 */
.L_x_59:
        /* <DEDUP_REMOVED lines=12> */
.L_x_62:
[----:B------:R-:W-:Y:S05]  /*6620*/  BSYNC B1 ;  /* 0x0000000000017941 */ /* 0x000fea0003800000 */
.L_x_61:
        /* <DEDUP_REMOVED lines=12> */
.L_x_64:
[----:B------:R-:W-:Y:S05]  /*66f0*/  BSYNC B1 ;  /* 0x0000000000017941 */ /* 0x000fea0003800000 */
.L_x_63:
        /* <DEDUP_REMOVED lines=12> */
.L_x_66:
[----:B------:R-:W-:Y:S05]  /*67c0*/  BSYNC B1 ;  /* 0x0000000000017941 */ /* 0x000fea0003800000 */
.L_x_65:
        /* <DEDUP_REMOVED lines=12> */
.L_x_68:
[----:B------:R-:W-:Y:S05]  /*6890*/  BSYNC B1 ;  /* 0x0000000000017941 */ /* 0x000fea0003800000 */
.L_x_67:
        /* <DEDUP_REMOVED lines=12> */
.L_x_70:
[----:B------:R-:W-:Y:S05]  /*6960*/  BSYNC B1 ;  /* 0x0000000000017941 */ /* 0x000fea0003800000 */
.L_x_69:
        /* <DEDUP_REMOVED lines=12> */
.L_x_72:
[----:B------:R-:W-:Y:S05]  /*6a30*/  BSYNC B1 ;  /* 0x0000000000017941 */ /* 0x000fea0003800000 */
.L_x_71:
        /* <DEDUP_REMOVED lines=12> */
.L_x_74:
[----:B------:R-:W-:Y:S05]  /*6b00*/  BSYNC B1 ;  /* 0x0000000000017941 */ /* 0x000fea0003800000 */
.L_x_73:
        /* <DEDUP_REMOVED lines=12> */
.L_x_76:
[----:B------:R-:W-:Y:S05]  /*6bd0*/  BSYNC B1 ;  /* 0x0000000000017941 */ /* 0x000fea0003800000 */
.L_x_75:
        /* <DEDUP_REMOVED lines=12> */
.L_x_78:
[----:B------:R-:W-:Y:S05]  /*6ca0*/  BSYNC B1 ;  /* 0x0000000000017941 */ /* 0x000fea0003800000 */
.L_x_77:
        /* <DEDUP_REMOVED lines=12> */
.L_x_80:
[----:B------:R-:W-:Y:S05]  /*6d70*/  BSYNC B1 ;  /* 0x0000000000017941 */ /* 0x000fea0003800000 */
.L_x_79:
        /* <DEDUP_REMOVED lines=12> */
.L_x_82:
[----:B------:R-:W-:Y:S05]  /*6e40*/  BSYNC B1 ;  /* 0x0000000000017941 */ /* 0x000fea0003800000 */
.L_x_81:
        /* <DEDUP_REMOVED lines=12> */
.L_x_84:
[----:B------:R-:W-:Y:S05]  /*6f10*/  BSYNC B1 ;  /* 0x0000000000017941 */ /* 0x000fea0003800000 */
.L_x_83:
        /* <DEDUP_REMOVED lines=12> */
.L_x_86:
[----:B------:R-:W-:Y:S05]  /*6fe0*/  BSYNC B1 ;  /* 0x0000000000017941 */ /* 0x000fea0003800000 */
.L_x_85:
        /* <DEDUP_REMOVED lines=12> */
.L_x_88:
[----:B------:R-:W-:Y:S05]  /*70b0*/  BSYNC B1 ;  /* 0x0000000000017941 */ /* 0x000fea0003800000 */
.L_x_87:
        /* <DEDUP_REMOVED lines=12> */
.L_x_90:
[----:B------:R-:W-:Y:S05]  /*7180*/  BSYNC B1 ;  /* 0x0000000000017941 */ /* 0x000fea0003800000 */
.L_x_89:
        /* <DEDUP_REMOVED lines=12> */
.L_x_92:
[----:B------:R-:W-:Y:S05]  /*7250*/  BSYNC B1 ;  /* 0x0000000000017941 */ /* 0x000fea0003800000 */
.L_x_91:
        /* <DEDUP_REMOVED lines=12> */
.L_x_94:
[----:B------:R-:W-:Y:S05]  /*7320*/  BSYNC B1 ;  /* 0x0000000000017941 */ /* 0x000fea0003800000 */
.L_x_93:
        /* <DEDUP_REMOVED lines=12> */
.L_x_96:
[----:B------:R-:W-:Y:S05]  /*73f0*/  BSYNC B1 ;  /* 0x0000000000017941 */ /* 0x000fea0003800000 */
.L_x_95:
        /* <DEDUP_REMOVED lines=12> */
.L_x_98:
[----:B------:R-:W-:Y:S05]  /*74c0*/  BSYNC B1 ;  /* 0x0000000000017941 */ /* 0x000fea0003800000 */
.L_x_97:
        /* <DEDUP_REMOVED lines=12> */
.L_x_100:
[----:B------:R-:W-:Y:S05]  /*7590*/  BSYNC B1 ;  /* 0x0000000000017941 */ /* 0x000fea0003800000 */
.L_x_99:
        /* <DEDUP_REMOVED lines=12> */
.L_x_102:
[----:B------:R-:W-:Y:S05]  /*7660*/  BSYNC B1 ;  /* 0x0000000000017941 */ /* 0x000fea0003800000 */
.L_x_101:
        /* <DEDUP_REMOVED lines=12> */
.L_x_104:
[----:B------:R-:W-:Y:S05]  /*7730*/  BSYNC B1 ;  /* 0x0000000000017941 */ /* 0x000fea0003800000 */
.L_x_103:
        /* <DEDUP_REMOVED lines=12> */
.L_x_106:
[----:B------:R-:W-:Y:S05]  /*7800*/  BSYNC B1 ;  /* 0x0000000000017941 */ /* 0x000fea0003800000 */
.L_x_105:
        /* <DEDUP_REMOVED lines=12> */
.L_x_108:
[----:B------:R-:W-:Y:S05]  /*78d0*/  BSYNC B1 ;  /* 0x0000000000017941 */ /* 0x000fea0003800000 */
.L_x_107:
        /* <DEDUP_REMOVED lines=12> */
.L_x_110:
[----:B------:R-:W-:Y:S05]  /*79a0*/  BSYNC B1 ;  /* 0x0000000000017941 */ /* 0x000fea0003800000 */
.L_x_109:
        /* <DEDUP_REMOVED lines=12> */
.L_x_112:
[----:B------:R-:W-:Y:S05]  /*7a70*/  BSYNC B1 ;  /* 0x0000000000017941 */ /* 0x000fea0003800000 */
.L_x_111:
        /* <DEDUP_REMOVED lines=12> */
.L_x_114:
[----:B------:R-:W-:Y:S05]  /*7b40*/  BSYNC B1 ;  /* 0x0000000000017941 */ /* 0x000fea0003800000 */
.L_x_113:
        /* <DEDUP_REMOVED lines=12> */
.L_x_116:
[----:B------:R-:W-:Y:S05]  /*7c10*/  BSYNC B1 ;  /* 0x0000000000017941 */ /* 0x000fea0003800000 */
.L_x_115:
        /* <DEDUP_REMOVED lines=12> */
.L_x_118:
[----:B------:R-:W-:Y:S05]  /*7ce0*/  BSYNC B1 ;  /* 0x0000000000017941 */ /* 0x000fea0003800000 */
.L_x_117:
        /* <DEDUP_REMOVED lines=12> */
.L_x_120:
[----:B------:R-:W-:Y:S05]  /*7db0*/  BSYNC B1 ;  /* 0x0000000000017941 */ /* 0x000fea0003800000 */
.L_x_119:
        /* <DEDUP_REMOVED lines=12> */
.L_x_122:
[----:B------:R-:W-:Y:S05]  /*7e80*/  BSYNC B1 ;  /* 0x0000000000017941 */ /* 0x000fea0003800000 */
.L_x_121:
        /* <DEDUP_REMOVED lines=12> */
.L_x_124:
[----:B------:R-:W-:Y:S05]  /*7f50*/  BSYNC B1 ;  /* 0x0000000000017941 */ /* 0x000fea0003800000 */
.L_x_123:
        /* <DEDUP_REMOVED lines=12> */
.L_x_126:
[----:B------:R-:W-:Y:S05]  /*8020*/  BSYNC B1 ;  /* 0x0000000000017941 */ /* 0x000fea0003800000 */
.L_x_125:
        /* <DEDUP_REMOVED lines=12> */
.L_x_128:
[----:B------:R-:W-:Y:S05]  /*80f0*/  BSYNC B1 ;  /* 0x0000000000017941 */ /* 0x000fea0003800000 */
.L_x_127:
        /* <DEDUP_REMOVED lines=12> */
.L_x_130:
[----:B------:R-:W-:Y:S05]  /*81c0*/  BSYNC B1 ;  /* 0x0000000000017941 */ /* 0x000fea0003800000 */
.L_x_129:
        /* <DEDUP_REMOVED lines=12> */
.L_x_132:
[----:B------:R-:W-:Y:S05]  /*8290*/  BSYNC B1 ;  /* 0x0000000000017941 */ /* 0x000fea0003800000 */
.L_x_131:
        /* <DEDUP_REMOVED lines=12> */
.L_x_134:
[----:B------:R-:W-:Y:S05]  /*8360*/  BSYNC B1 ;  /* 0x0000000000017941 */ /* 0x000fea0003800000 */
.L_x_133:
        /* <DEDUP_REMOVED lines=12> */
.L_x_136:
[----:B------:R-:W-:Y:S05]  /*8430*/  BSYNC B1 ;  /* 0x0000000000017941 */ /* 0x000fea0003800000 */
.L_x_135:
        /* <DEDUP_REMOVED lines=12> */
.L_x_138:
[----:B------:R-:W-:Y:S05]  /*8500*/  BSYNC B1 ;  /* 0x0000000000017941 */ /* 0x000fea0003800000 */
.L_x_137:
        /* <DEDUP_REMOVED lines=12> */
.L_x_140:
[----:B------:R-:W-:Y:S05]  /*85d0*/  BSYNC B1 ;  /* 0x0000000000017941 */ /* 0x000fea0003800000 */
.L_x_139:
        /* <DEDUP_REMOVED lines=12> */
.L_x_142:
[----:B------:R-:W-:Y:S05]  /*86a0*/  BSYNC B1 ;  /* 0x0000000000017941 */ /* 0x000fea0003800000 */
.L_x_141:
        /* <DEDUP_REMOVED lines=12> */
.L_x_144:
[----:B------:R-:W-:Y:S05]  /*8770*/  BSYNC B1 ;  /* 0x0000000000017941 */ /* 0x000fea0003800000 */
.L_x_143:
        /* <DEDUP_REMOVED lines=12> */
.L_x_146:
[----:B------:R-:W-:Y:S05]  /*8840*/  BSYNC B1 ;  /* 0x0000000000017941 */ /* 0x000fea0003800000 */
.L_x_145:
        /* <DEDUP_REMOVED lines=12> */
.L_x_148:
[----:B------:R-:W-:Y:S05]  /*8910*/  BSYNC B1 ;  /* 0x0000000000017941 */ /* 0x000fea0003800000 */
.L_x_147:
        /* <DEDUP_REMOVED lines=12> */
.L_x_150:
[----:B------:R-:W-:Y:S05]  /*89e0*/  BSYNC B1 ;  /* 0x0000000000017941 */ /* 0x000fea0003800000 */
.L_x_149:
        /* <DEDUP_REMOVED lines=12> */
.L_x_152:
[----:B------:R-:W-:Y:S05]  /*8ab0*/  BSYNC B1 ;  /* 0x0000000000017941 */ /* 0x000fea0003800000 */
.L_x_151:
        /* <DEDUP_REMOVED lines=12> */
.L_x_154:
[----:B------:R-:W-:Y:S05]  /*8b80*/  BSYNC B1 ;  /* 0x0000000000017941 */ /* 0x000fea0003800000 */
.L_x_153:
        /* <DEDUP_REMOVED lines=12> */
.L_x_156:
[----:B------:R-:W-:Y:S05]  /*8c50*/  BSYNC B1 ;  /* 0x0000000000017941 */ /* 0x000fea0003800000 */
.L_x_155:
        /* <DEDUP_REMOVED lines=12> */
.L_x_158:
[----:B------:R-:W-:Y:S05]  /*8d20*/  BSYNC B1 ;  /* 0x0000000000017941 */ /* 0x000fea0003800000 */
.L_x_157:
        /* <DEDUP_REMOVED lines=12> */
.L_x_160:
[----:B------:R-:W-:Y:S05]  /*8df0*/  BSYNC B1 ;  /* 0x0000000000017941 */ /* 0x000fea0003800000 */
.L_x_159:
        /* <DEDUP_REMOVED lines=12> */
.L_x_162:
[----:B------:R-:W-:Y:S05]  /*8ec0*/  BSYNC B1 ;  /* 0x0000000000017941 */ /* 0x000fea0003800000 */
.L_x_161:
        /* <DEDUP_REMOVED lines=12> */
.L_x_164:
[----:B------:R-:W-:Y:S05]  /*8f90*/  BSYNC B1 ;  /* 0x0000000000017941 */ /* 0x000fea0003800000 */
.L_x_163:
        /* <DEDUP_REMOVED lines=12> */
.L_x_166:
[----:B------:R-:W-:Y:S05]  /*9060*/  BSYNC B1 ;  /* 0x0000000000017941 */ /* 0x000fea0003800000 */
.L_x_165:
        /* <DEDUP_REMOVED lines=12> */
.L_x_168:
[----:B------:R-:W-:Y:S05]  /*9130*/  BSYNC B1 ;  /* 0x0000000000017941 */ /* 0x000fea0003800000 */
.L_x_167:
        /* <DEDUP_REMOVED lines=12> */
.L_x_170:
[----:B------:R-:W-:Y:S05]  /*9200*/  BSYNC B1 ;  /* 0x0000000000017941 */ /* 0x000fea0003800000 */
.L_x_169:
        /* <DEDUP_REMOVED lines=12> */
.L_x_172:
[----:B------:R-:W-:Y:S05]  /*92d0*/  BSYNC B1 ;  /* 0x0000000000017941 */ /* 0x000fea0003800000 */
.L_x_171:
        /* <DEDUP_REMOVED lines=12> */
.L_x_174:
[----:B------:R-:W-:Y:S05]  /*93a0*/  BSYNC B1 ;  /* 0x0000000000017941 */ /* 0x000fea0003800000 */
.L_x_173:
        /* <DEDUP_REMOVED lines=12> */
.L_x_176:
[----:B------:R-:W-:Y:S05]  /*9470*/  BSYNC B1 ;  /* 0x0000000000017941 */ /* 0x000fea0003800000 */
.L_x_175:
        /* <DEDUP_REMOVED lines=12> */
.L_x_178:
[----:B------:R-:W-:Y:S05]  /*9540*/  BSYNC B1 ;  /* 0x0000000000017941 */ /* 0x000fea0003800000 */
.L_x_177:
        /* <DEDUP_REMOVED lines=12> */
.L_x_180:
[----:B------:R-:W-:Y:S05]  /*9610*/  BSYNC B1 ;  /* 0x0000000000017941 */ /* 0x000fea0003800000 */
.L_x_179:
        /* <DEDUP_REMOVED lines=12> */
.L_x_182:
[----:B------:R-:W-:Y:S05]  /*96e0*/  BSYNC B1 ;  /* 0x0000000000017941 */ /* 0x000fea0003800000 */
.L_x_181:
        /* <DEDUP_REMOVED lines=12> */
.L_x_184:
[----:B------:R-:W-:Y:S05]  /*97b0*/  BSYNC B1 ;  /* 0x0000000000017941 */ /* 0x000fea0003800000 */
.L_x_183:
        /* <DEDUP_REMOVED lines=12> */
.L_x_186:
[----:B------:R-:W-:Y:S05]  /*9880*/  BSYNC B1 ;  /* 0x0000000000017941 */ /* 0x000fea0003800000 */
.L_x_185:
        /* <DEDUP_REMOVED lines=12> */
.L_x_188:
[----:B------:R-:W-:Y:S05]  /*9950*/  BSYNC B1 ;  /* 0x0000000000017941 */ /* 0x000fea0003800000 */
.L_x_187:
        /* <DEDUP_REMOVED lines=12> */
.L_x_190:
[----:B------:R-:W-:Y:S05]  /*9a20*/  BSYNC B1 ;  /* 0x0000000000017941 */ /* 0x000fea0003800000 */
.L_x_189:
        /* <DEDUP_REMOVED lines=12> */
.L_x_192:
[----:B------:R-:W-:Y:S05]  /*9af0*/  BSYNC B1 ;  /* 0x0000000000017941 */ /* 0x000fea0003800000 */
.L_x_191:
        /* <DEDUP_REMOVED lines=12> */
.L_x_194:
[----:B------:R-:W-:Y:S05]  /*9bc0*/  BSYNC B1 ;  /* 0x0000000000017941 */ /* 0x000fea0003800000 */
.L_x_193:
[----:B-----5:R-:W-:Y:S01]  /*9bd0*/  LOP3.LUT R32, R32, 0xff, RZ, 0xc0, !PT ;  /* 0x000000ff20207812 */ /* 0x020fe200078ec0ff */
[----:B------:R-:W-:Y:S01]  /*9be0*/  BSSY B1, `(.L_x_195) ;  /* 0x000000b000017945 */ /* 0x000fe20003800000 */
[----:B------:R-:W-:Y:S02]  /*9bf0*/  ISETP.LT.OR P3, PT, R34, 0x9a, !P0 ;  /* 0x0000009a2200780c */ /* 0x000fe40004761670 */
[----:B------:R-:W-:-:S05]  /*9c00*/  F2FP.F16.E4M3.UNPACK_B R32, R32 ;  /* 0x00000020ff20723e */ /* 0x000fca00020006ff */
[----:B------:R-:W-:-:S05]  /*9c10*/  HADD2.F32 R32, -RZ, R32.H0_H0 ;  /* 0x20000020ff207230 */ /* 0x000fca0000004100 */
[----:B------:R-:W-:-:S04]  /*9c20*/  FMUL R32, R32, UR25 ;  /* 0x0000001920207c20 */ /* 0x000fc80008400000 */
[----:B------:R-:W-:Y:S01]  /*9c30*/  FFMA R32, R23, UR24, R32 ;  /* 0x0000001817207c23 */ /* 0x000fe20008000020 */
[----:B------:R-:W-:-:S04]  /*9c40*/  PRMT R23, RZ, 0x7610, R23 ;  /* 0x00007610ff177816 */ /* 0x000fc80000000017 */
[----:B0-----:R-:W-:-:S05]  /*9c50*/  F2FP.SATFINITE.E4M3.F32.PACK_AB_MERGE_C R33, RZ, R32, RZ ;  /* 0x00000020ff21723e */ /* 0x001fca00048070ff */
[----:B------:R0:W-:Y:S01]  /*9c60*/  @!P4 STG.E.U8 desc[UR22][R24.64+0x98], R33 ;  /* 0x000098211800c986 */ /* 0x0001e2000c101116 */
[----:B------:R-:W-:Y:S05]  /*9c70*/  @P3 BRA `(.L_x_196) ;  /* 0x0000000000043947 */ /* 0x000fea0003800000 */
[----:B------:R0:W5:Y:S02]  /*9c80*/  LDG.E.U8 R23, desc[UR22][R28.64+0x99] ;  /* 0x000099161c177981 */ /* 0x000164000c1e1100 */
.L_x_196:
[----:B------:R-:W-:Y:S05]  /*9c90*/  BSYNC B1 ;  /* 0x0000000000017941 */ /* 0x000fea0003800000 */
.L_x_195:
        /* <DEDUP_REMOVED lines=8> */
[----:B------:R-:W-:-:S05]  /*9d20*/  F2FP.SATFINITE.E4M3.F32.PACK_AB_MERGE_C R23, RZ, R23, RZ ;  /* 0x00000017ff17723e */ /* 0x000fca00048070ff */
[----:B------:R0:W-:Y:S01]  /*9d30*/  @!P3 STG.E.U8 desc[UR22][R24.64+0x99], R23 ;  /* 0x000099171800b986 */ /* 0x0001e2000c101116 */
[----:B------:R-:W-:Y:S05]  /*9d40*/  @P4 BRA `(.L_x_198) ;  /* 0x0000000000044947 */ /* 0x000fea0003800000 */
[----:B------:R0:W5:Y:S02]  /*9d50*/  LDG.E.U8 R22, desc[UR22][R30.64+0x98] ;  /* 0x000098161e167981 */ /* 0x000164000c1e1100 */
.L_x_198:
[----:B------:R-:W-:Y:S05]  /*9d60*/  BSYNC B1 ;  /* 0x0000000000017941 */ /* 0x000fea0003800000 */
.L_x_197:
        /* <DEDUP_REMOVED lines=12> */
.L_x_200:
[----:B------:R-:W-:Y:S05]  /*9e30*/  BSYNC B1 ;  /* 0x0000000000017941 */ /* 0x000fea0003800000 */
.L_x_199:
        /* <DEDUP_REMOVED lines=12> */
.L_x_202:
[----:B------:R-:W-:Y:S05]  /*9f00*/  BSYNC B1 ;  /* 0x0000000000017941 */ /* 0x000fea0003800000 */
.L_x_201:
        /* <DEDUP_REMOVED lines=12> */
.L_x_204:
[----:B------:R-:W-:Y:S05]  /*9fd0*/  BSYNC B1 ;  /* 0x0000000000017941 */ /* 0x000fea0003800000 */
.L_x_203:
        /* <DEDUP_REMOVED lines=12> */
.L_x_206:
[----:B------:R-:W-:Y:S05]  /*a0a0*/  BSYNC B1 ;  /* 0x0000000000017941 */ /* 0x000fea0003800000 */
.L_x_205:
        /* <DEDUP_REMOVED lines=12> */
.L_x_208:
[----:B------:R-:W-:Y:S05]  /*a170*/  BSYNC B1 ;  /* 0x0000000000017941 */ /* 0x000fea0003800000 */
.L_x_207:
        /* <DEDUP_REMOVED lines=12> */
.L_x_210:
[----:B------:R-:W-:Y:S05]  /*a240*/  BSYNC B1 ;  /* 0x0000000000017941 */ /* 0x000fea0003800000 */
.L_x_209:
        /* <DEDUP_REMOVED lines=12> */
.L_x_212:
[----:B------:R-:W-:Y:S05]  /*a310*/  BSYNC B1 ;  /* 0x0000000000017941 */ /* 0x000fea0003800000 */
.L_x_211:
        /* <DEDUP_REMOVED lines=12> */
.L_x_214:
[----:B------:R-:W-:Y:S05]  /*a3e0*/  BSYNC B1 ;  /* 0x0000000000017941 */ /* 0x000fea0003800000 */
.L_x_213:
        /* <DEDUP_REMOVED lines=12> */
.L_x_216:
[----:B------:R-:W-:Y:S05]  /*a4b0*/  BSYNC B1 ;  /* 0x0000000000017941 */ /* 0x000fea0003800000 */
.L_x_215:
        /* <DEDUP_REMOVED lines=12> */
.L_x_218:
[----:B------:R-:W-:Y:S05]  /*a580*/  BSYNC B1 ;  /* 0x0000000000017941 */ /* 0x000fea0003800000 */
.L_x_217:
        /* <DEDUP_REMOVED lines=12> */
.L_x_220:
[----:B------:R-:W-:Y:S05]  /*a650*/  BSYNC B1 ;  /* 0x0000000000017941 */ /* 0x000fea0003800000 */
.L_x_219:
        /* <DEDUP_REMOVED lines=12> */
.L_x_222:
[----:B------:R-:W-:Y:S05]  /*a720*/  BSYNC B1 ;  /* 0x0000000000017941 */ /* 0x000fea0003800000 */
.L_x_221:
        /* <DEDUP_REMOVED lines=12> */
.L_x_224:
[----:B------:R-:W-:Y:S05]  /*a7f0*/  BSYNC B1 ;  /* 0x0000000000017941 */ /* 0x000fea0003800000 */
.L_x_223:
        /* <DEDUP_REMOVED lines=12> */
.L_x_226:
[----:B------:R-:W-:Y:S05]  /*a8c0*/  BSYNC B1 ;  /* 0x0000000000017941 */ /* 0x000fea0003800000 */
.L_x_225:
        /* <DEDUP_REMOVED lines=12> */
.L_x_228:
[----:B------:R-:W-:Y:S05]  /*a990*/  BSYNC B1 ;  /* 0x0000000000017941 */ /* 0x000fea0003800000 */
.L_x_227:
        /* <DEDUP_REMOVED lines=12> */
.L_x_230:
[----:B------:R-:W-:Y:S05]  /*aa60*/  BSYNC B1 ;  /* 0x0000000000017941 */ /* 0x000fea0003800000 */
.L_x_229:
        /* <DEDUP_REMOVED lines=12> */
.L_x_232:
[----:B------:R-:W-:Y:S05]  /*ab30*/  BSYNC B1 ;  /* 0x0000000000017941 */ /* 0x000fea0003800000 */
.L_x_231:
        /* <DEDUP_REMOVED lines=12> */
.L_x_234:
[----:B------:R-:W-:Y:S05]  /*ac00*/  BSYNC B1 ;  /* 0x0000000000017941 */ /* 0x000fea0003800000 */
.L_x_233:
        /* <DEDUP_REMOVED lines=12> */
.L_x_236:
[----:B------:R-:W-:Y:S05]  /*acd0*/  BSYNC B1 ;  /* 0x0000000000017941 */ /* 0x000fea0003800000 */
.L_x_235:
        /* <DEDUP_REMOVED lines=12> */
.L_x_238:
[----:B------:R-:W-:Y:S05]  /*ada0*/  BSYNC B1 ;  /* 0x0000000000017941 */ /* 0x000fea0003800000 */
.L_x_237:
[----:B-----5:R-:W-:Y:S01]  /*adb0*/  LOP3.LUT R2, R2, 0xff, RZ, 0xc0, !PT ;  /* 0x000000ff02027812 */ /* 0x020fe200078ec0ff */
[----:B------:R-:W-:Y:S01]  /*adc0*/  BSSY B1, `(.L_x_239) ;  /* 0x000000b000017945 */ /* 0x000fe20003800000 */
[----:B------:R-:W-:Y:S02]  /*add0*/  ISETP.LT.OR P3, PT, R34, 0xc2, !P1 ;  /* 0x000000c22200780c */ /* 0x000fe40004f61670 */
[----:B------:R-:W-:-:S05]  /*ade0*/  F2FP.F16.E4M3.UNPACK_B R2, R2 ;  /* 0x00000002ff02723e */ /* 0x000fca00020006ff */
[----:B------:R-:W-:-:S05]  /*adf0*/  HADD2.F32 R2, -RZ, R2.H0_H0 ;  /* 0x20000002ff027230 */ /* 0x000fca0000004100 */
[----:B0-----:R-:W-:-:S04]  /*ae00*/  FMUL R3, R2, UR25 ;  /* 0x0000001902037c20 */ /* 0x001fc80008400000 */
[----:B------:R-:W-:Y:S01]  /*ae10*/  FFMA R3, R0, UR24, R3 ;  /* 0x0000001800037c23 */ /* 0x000fe20008000003 */
[----:B------:R-:W-:-:S04]  /*ae20*/  PRMT R0, RZ, 0x7610, R0 ;  /* 0x00007610ff007816 */ /* 0x000fc80000000000 */
[----:B------:R-:W-:-:S05]  /*ae30*/  F2FP.SATFINITE.E4M3.F32.PACK_AB_MERGE_C R3, RZ, R3, RZ ;  /* 0x00000003ff03723e */ /* 0x000fca00048070ff */
[----:B------:R0:W-:Y:S01]  /*ae40*/  @!P4 STG.E.U8 desc[UR22][R26.64+0xc0], R3 ;  /* 0x0000c0031a00c986 */ /* 0x0001e2000c101116 */
[----:B------:R-:W-:Y:S05]  /*ae50*/  @P3 BRA `(.L_x_240) ;  /* 0x0000000000043947 */ /* 0x000fea0003800000 */
[----:B------:R0:W5:Y:S02]  /*ae60*/  LDG.E.U8 R0, desc[UR22][R30.64+0xc1] ;  /* 0x0000c1161e007981 */ /* 0x000164000c1e1100 */
.L_x_240:
[----:B------:R-:W-:Y:S05]  /*ae70*/  BSYNC B1 ;  /* 0x0000000000017941 */ /* 0x000fea0003800000 */
.L_x_239:
[----:B------:R-:W2:Y:S01]  /*ae80*/  LDL.LU R2, [R1] ;  /* 0x0000000001027983 */ /* 0x000ea20000300800 */
[----:B-----5:R-:W-:Y:S01]  /*ae90*/  LOP3.LUT R0, R0, 0xff, RZ, 0xc0, !PT ;  /* 0x000000ff00007812 */ /* 0x020fe200078ec0ff */
[----:B------:R-:W-:Y:S01]  /*aea0*/  BSSY B1, `(.L_x_241) ;  /* 0x000000b000017945 */ /* 0x000fe20003800000 */
[----:B------:R-:W-:Y:S02]  /*aeb0*/  ISETP.LT.OR P4, PT, R34, 0xc9, !P0 ;  /* 0x000000c92200780c */ /* 0x000fe40004781670 */
[----:B------:R-:W-:-:S05]  /*aec0*/  F2FP.F16.E4M3.UNPACK_B R0, R0 ;  /* 0x00000000ff00723e */ /* 0x000fca00020006ff */
[----:B------:R-:W-:-:S05]  /*aed0*/  HADD2.F32 R0, -RZ, R0.H0_H0 ;  /* 0x20000000ff007230 */ /* 0x000fca0000004100 */
[----:B------:R-:W-:-:S04]  /*aee0*/  FMUL R0, R0, UR25 ;  /* 0x0000001900007c20 */ /* 0x000fc80008400000 */
[----:B--2---:R-:W-:-:S05]  /*aef0*/  FFMA R0, R2, UR24, R0 ;  /* 0x0000001802007c23 */ /* 0x004fca0008000000 */
[----:B0-----:R-:W-:Y:S02]  /*af00*/  F2FP.SATFINITE.E4M3.F32.PACK_AB_MERGE_C R3, RZ, R0, RZ ;  /* 0x00000000ff03723e */ /* 0x001fe400048070ff */
[----:B------:R-:W-:-:S03]  /*af10*/  PRMT R0, RZ, 0x7610, R0 ;  /* 0x00007610ff007816 */ /* 0x000fc60000000000 */
[----:B------:R0:W-:Y:S01]  /*af20*/  @!P3 STG.E.U8 desc[UR22][R26.64+0xc1], R3 ;  /* 0x0000c1031a00b986 */ /* 0x0001e2000c101116 */
[----:B------:R-:W-:Y:S05]  /*af30*/  @P4 BRA `(.L_x_242) ;  /* 0x0000000000044947 */ /* 0x000fea0003800000 */
[----:B------:R2:W5:Y:S02]  /*af40*/  LDG.E.U8 R0, desc[UR22][R28.64+0xc8] ;  /* 0x0000c8161c007981 */ /* 0x000564000c1e1100 */
.L_x_242:
[----:B------:R-:W-:Y:S05]  /*af50*/  BSYNC B1 ;  /* 0x0000000000017941 */ /* 0x000fea0003800000 */
.L_x_241:
[----:B------:R-:W3:Y:S01]  /*af60*/  LDL.LU R2, [R1+0x4] ;  /* 0x0000040001027983 */ /* 0x000ee20000300800 */
[----:B-----5:R-:W-:Y:S01]  /*af70*/  LOP3.LUT R0, R0, 0xff, RZ, 0xc0, !PT ;  /* 0x000000ff00007812 */ /* 0x020fe200078ec0ff */
[----:B------:R-:W-:Y:S01]  /*af80*/  BSSY B1, `(.L_x_243) ;  /* 0x000000b000017945 */ /* 0x000fe20003800000 */
[----:B------:R-:W-:Y:S02]  /*af90*/  ISETP.LT.OR P3, PT, R34, 0xca, !P0 ;  /* 0x000000ca2200780c */ /* 0x000fe40004761670 */
[----:B------:R-:W-:-:S05]  /*afa0*/  F2FP.F16.E4M3.UNPACK_B R0, R0 ;  /* 0x00000000ff00723e */ /* 0x000fca00020006ff */
[----:B------:R-:W-:-:S05]  /*afb0*/  HADD2.F32 R0, -RZ, R0.H0_H0 ;  /* 0x20000000ff007230 */ /* 0x000fca0000004100 */
[----:B------:R-:W-:-:S04]  /*afc0*/  FMUL R0, R0, UR25 ;  /* 0x0000001900007c20 */ /* 0x000fc80008400000 */
[----:B---3--:R-:W-:-:S05]  /*afd0*/  FFMA R0, R2, UR24, R0 ;  /* 0x0000001802007c23 */ /* 0x008fca0008000000 */
[----:B0-----:R-:W-:Y:S02]  /*afe0*/  F2FP.SATFINITE.E4M3.F32.PACK_AB_MERGE_C R3, RZ, R0, RZ ;  /* 0x00000000ff03723e */ /* 0x001fe400048070ff */
[----:B------:R-:W-:-:S03]  /*aff0*/  PRMT R0, RZ, 0x7610, R0 ;  /* 0x00007610ff007816 */ /* 0x000fc60000000000 */
[----:B------:R0:W-:Y:S01]  /*b000*/  @!P4 STG.E.U8 desc[UR22][R24.64+0xc8], R3 ;  /* 0x0000c8031800c986 */ /* 0x0001e2000c101116 */
[----:B------:R-:W-:Y:S05]  /*b010*/  @P3 BRA `(.L_x_244) ;  /* 0x0000000000043947 */ /* 0x000fea0003800000 */
[----:B------:R3:W5:Y:S02]  /*b020*/  LDG.E.U8 R0, desc[UR22][R28.64+0xc9] ;  /* 0x0000c9161c007981 */ /* 0x000764000c1e1100 */
.L_x_244:
[----:B------:R-:W-:Y:S05]  /*b030*/  BSYNC B1 ;  /* 0x0000000000017941 */ /* 0x000fea0003800000 */
.L_x_243:
[----:B------:R-:W2:Y:S01]  /*b040*/  LDL.LU R2, [R1+0x8] ;  /* 0x0000080001027983 */ /* 0x000ea20000300800 */
        /* <DEDUP_REMOVED lines=12> */
.L_x_246:
[----:B------:R-:W-:Y:S05]  /*b110*/  BSYNC B1 ;  /* 0x0000000000017941 */ /* 0x000fea0003800000 */
.L_x_245:
        /* <DEDUP_REMOVED lines=13> */
.L_x_248:
[----:B------:R-:W-:Y:S05]  /*b1f0*/  BSYNC B1 ;  /* 0x0000000000017941 */ /* 0x000fea0003800000 */
.L_x_247:
        /* <DEDUP_REMOVED lines=13> */
.L_x_250:
[----:B------:R-:W-:Y:S05]  /*b2d0*/  BSYNC B1 ;  /* 0x0000000000017941 */ /* 0x000fea0003800000 */
.L_x_249:
        /* <DEDUP_REMOVED lines=13> */
.L_x_252:
[----:B------:R-:W-:Y:S05]  /*b3b0*/  BSYNC B1 ;  /* 0x0000000000017941 */ /* 0x000fea0003800000 */
.L_x_251:
        /* <DEDUP_REMOVED lines=13> */
.L_x_254:
[----:B------:R-:W-:Y:S05]  /*b490*/  BSYNC B1 ;  /* 0x0000000000017941 */ /* 0x000fea0003800000 */
.L_x_253:
        /* <DEDUP_REMOVED lines=13> */
.L_x_256:
[----:B------:R-:W-:Y:S05]  /*b570*/  BSYNC B1 ;  /* 0x0000000000017941 */ /* 0x000fea0003800000 */
.L_x_255:
        /* <DEDUP_REMOVED lines=13> */
.L_x_258:
[----:B------:R-:W-:Y:S05]  /*b650*/  BSYNC B1 ;  /* 0x0000000000017941 */ /* 0x000fea0003800000 */
.L_x_257:
        /* <DEDUP_REMOVED lines=13> */
.L_x_260:
[----:B------:R-:W-:Y:S05]  /*b730*/  BSYNC B1 ;  /* 0x0000000000017941 */ /* 0x000fea0003800000 */
.L_x_259:
        /* <DEDUP_REMOVED lines=13> */
.L_x_262:
[----:B------:R-:W-:Y:S05]  /*b810*/  BSYNC B1 ;  /* 0x0000000000017941 */ /* 0x000fea0003800000 */
.L_x_261:
        /* <DEDUP_REMOVED lines=13> */
.L_x_264:
[----:B------:R-:W-:Y:S05]  /*b8f0*/  BSYNC B1 ;  /* 0x0000000000017941 */ /* 0x000fea0003800000 */
.L_x_263:
        /* <DEDUP_REMOVED lines=13> */
.L_x_266:
[----:B------:R-:W-:Y:S05]  /*b9d0*/  BSYNC B1 ;  /* 0x0000000000017941 */ /* 0x000fea0003800000 */
.L_x_265:
        /* <DEDUP_REMOVED lines=13> */
.L_x_268:
[----:B------:R-:W-:Y:S05]  /*bab0*/  BSYNC B1 ;  /* 0x0000000000017941 */ /* 0x000fea0003800000 */
.L_x_267:
        /* <DEDUP_REMOVED lines=13> */
.L_x_270:
[----:B------:R-:W-:Y:S05]  /*bb90*/  BSYNC B1 ;  /* 0x0000000000017941 */ /* 0x000fea0003800000 */
.L_x_269:
        /* <DEDUP_REMOVED lines=13> */
.L_x_272:
[----:B------:R-:W-:Y:S05]  /*bc70*/  BSYNC B1 ;  /* 0x0000000000017941 */ /* 0x000fea0003800000 */
.L_x_271:
        /* <DEDUP_REMOVED lines=13> */
.L_x_274:
[----:B------:R-:W-:Y:S05]  /*bd50*/  BSYNC B1 ;  /* 0x0000000000017941 */ /* 0x000fea0003800000 */
.L_x_273:
        /* <DEDUP_REMOVED lines=13> */
.L_x_276:
[----:B------:R-:W-:Y:S05]  /*be30*/  BSYNC B1 ;  /* 0x0000000000017941 */ /* 0x000fea0003800000 */
.L_x_275:
        /* <DEDUP_REMOVED lines=13> */
.L_x_278:
[----:B------:R-:W-:Y:S05]  /*bf10*/  BSYNC B1 ;  /* 0x0000000000017941 */ /* 0x000fea0003800000 */
.L_x_277:
        /* <DEDUP_REMOVED lines=13> */
.L_x_280:
[----:B------:R-:W-:Y:S05]  /*bff0*/  BSYNC B1 ;  /* 0x0000000000017941 */ /* 0x000fea0003800000 */
.L_x_279:
        /* <DEDUP_REMOVED lines=13> */
.L_x_282:
[----:B------:R-:W-:Y:S05]  /*c0d0*/  BSYNC B1 ;  /* 0x0000000000017941 */ /* 0x000fea0003800000 */
.L_x_281:
        /* <DEDUP_REMOVED lines=13> */
.L_x_284:
[----:B------:R-:W-:Y:S05]  /*c1b0*/  BSYNC B1 ;  /* 0x0000000000017941 */ /* 0x000fea0003800000 */
.L_x_283:
        /* <DEDUP_REMOVED lines=13> */
.L_x_286:
[----:B------:R-:W-:Y:S05]  /*c290*/  BSYNC B1 ;  /* 0x0000000000017941 */ /* 0x000fea0003800000 */
.L_x_285:
        /* <DEDUP_REMOVED lines=13> */
.L_x_288:
[----:B------:R-:W-:Y:S05]  /*c370*/  BSYNC B1 ;  /* 0x0000000000017941 */ /* 0x000fea0003800000 */
.L_x_287:
        /* <DEDUP_REMOVED lines=13> */
.L_x_290:
[----:B------:R-:W-:Y:S05]  /*c450*/  BSYNC B1 ;  /* 0x0000000000017941 */ /* 0x000fea0003800000 */
.L_x_289:
        /* <DEDUP_REMOVED lines=13> */
.L_x_292:
[----:B------:R-:W-:Y:S05]  /*c530*/  BSYNC B1 ;  /* 0x0000000000017941 */ /* 0x000fea0003800000 */
.L_x_291:
        /* <DEDUP_REMOVED lines=13> */
.L_x_294:
[----:B------:R-:W-:Y:S05]  /*c610*/  BSYNC B1 ;  /* 0x0000000000017941 */ /* 0x000fea0003800000 */
.L_x_293:
        /* <DEDUP_REMOVED lines=13> */
.L_x_296:
[----:B------:R-:W-:Y:S05]  /*c6f0*/  BSYNC B1 ;  /* 0x0000000000017941 */ /* 0x000fea0003800000 */
.L_x_295:
[----:B------:R-:W-:Y:S05]  /*c700*/  @P1 BRA `(.L_x_297) ;  /* 0x0000002000a01947 */ /* 0x000fea0003800000 */
[----:B------:R-:W2:Y:S01]  /*c710*/  LDL.LU R2, [R1+0x70] ;  /* 0x0000700001027983 */ /* 0x000ea20000300800 */
[----:B-----5:R-:W-:-:S04]  /*c720*/  LOP3.LUT R0, R0, 0xff, RZ, 0xc0, !PT ;  /* 0x000000ff00007812 */ /* 0x020fc800078ec0ff */
[----:B------:R-:W-:-:S05]  /*c730*/  F2FP.F16.E4M3.UNPACK_B R0, R0 ;  /* 0x00000000ff00723e */ /* 0x000fca00020006ff */
[----:B------:R-:W-:-:S05]  /*c740*/  HADD2.F32 R0, -RZ, R0.H0_H0 ;  /* 0x20000000ff007230 */ /* 0x000fca0000004100 */
[----:B------:R-:W-:-:S04]  /*c750*/  FMUL R0, R0, UR25 ;  /* 0x0000001900007c20 */ /* 0x000fc80008400000 */
[----:B--2---:R-:W-:-:S05]  /*c760*/  FFMA R0, R2, UR24, R0 ;  /* 0x0000001802007c23 */ /* 0x004fca0008000000 */
[----:B0-----:R-:W-:-:S05]  /*c770*/  F2FP.SATFINITE.E4M3.F32.PACK_AB_MERGE_C R3, RZ, R0, RZ ;  /* 0x00000000ff03723e */ /* 0x001fca00048070ff */
[----:B------:R0:W-:Y:S01]  /*c780*/  STG.E.U8 desc[UR22][R26.64+0xf9], R3 ;  /* 0x0000f9031a007986 */ /* 0x0001e2000c101116 */
[----:B------:R-:W-:Y:S05]  /*c790*/  BRA `(.L_x_297) ;  /* 0x00000020007c7947 */ /* 0x000fea0003800000 */
.L_x_40:
[----:B------:R-:W-:Y:S01]  /*c7a0*/  ISETP.GE.AND P1, PT, R39, 0x1, PT ;  /* 0x000000012700780c */ /* 0x000fe20003f26270 */
[----:B------:R-:W-:Y:S01]  /*c7b0*/  FMUL R227, R227, UR24 ;  /* 0x00000018e3e37c20 */ /* 0x000fe20008400000 */
[----:B------:R-:W-:Y:S01]  /*c7c0*/  FMUL R226, R226, UR24 ;  /* 0x00000018e2e27c20 */ /* 0x000fe20008400000 */
[----:B------:R-:W-:Y:S02]  /*c7d0*/  ISETP.GE.AND P0, PT, R39, 0x9, PT ;  /* 0x000000092700780c */ /* 0x000fe40003f06270 */
[C---:B------:R-:W-:Y:S02]  /*c7e0*/  ISETP.LT.OR P4, PT, R34.reuse, 0x1, !P1 ;  /* 0x000000012200780c */ /* 0x040fe40004f81670 */
[----:B------:R-:W-:Y:S02]  /*c7f0*/  ISETP.LT.OR P5, PT, R34, 0x2, !P1 ;  /* 0x000000022200780c */ /* 0x000fe40004fa1670 */
[----:B------:R-:W-:Y:S02]  /*c800*/  F2FP.SATFINITE.E4M3.F32.PACK_AB_MERGE_C R227, RZ, R227, RZ ;  /* 0x000000e3ffe3723e */ /* 0x000fe400048070ff */
[----:B------:R-:W-:-:S02]  /*c810*/  F2FP.SATFINITE.E4M3.F32.PACK_AB_MERGE_C R29, RZ, R226, RZ ;  /* 0x000000e2ff1d723e */ /* 0x000fc400048070ff */
[C---:B------:R-:W-:Y:S01]  /*c820*/  ISETP.LT.OR P3, PT, R34.reuse, 0x1, !P0 ;  /* 0x000000012200780c */ /* 0x040fe20004761670 */
[----:B------:R-:W-:Y:S01]  /*c830*/  FMUL R225, R225, UR24 ;  /* 0x00000018e1e17c20 */ /* 0x000fe20008400000 */
[----:B------:R-:W-:Y:S01]  /*c840*/  ISETP.LT.OR P6, PT, R34, 0xa, !P1 ;  /* 0x0000000a2200780c */ /* 0x000fe20004fc1670 */
[----:B------:R-:W-:Y:S01]  /*c850*/  FMUL R224, R224, UR24 ;  /* 0x00000018e0e07c20 */ /* 0x000fe20008400000 */
[----:B------:R-:W-:Y:S01]  /*c860*/  FMUL R222, R222, UR24 ;  /* 0x00000018dede7c20 */ /* 0x000fe20008400000 */
[----:B------:R-:W-:Y:S01]  /*c870*/  @!P4 STG.E.U8 desc[UR22][R24.64], R227 ;  /* 0x000000e31800c986 */ /* 0x000fe2000c101116 */
[----:B------:R-:W-:-:S03]  /*c880*/  ISETP.LT.OR P4, PT, R34, 0x2, !P0 ;  /* 0x000000022200780c */ /* 0x000fc60004781670 */
[----:B------:R0:W-:Y:S01]  /*c890*/  @!P5 STG.E.U8 desc[UR22][R24.64+0x1], R29 ;  /* 0x0000011d1800d986 */ /* 0x0001e2000c101116 */
[----:B------:R-:W-:Y:S01]  /*c8a0*/  ISETP.LT.OR P5, PT, R34, 0x9, !P1 ;  /* 0x000000092200780c */ /* 0x000fe20004fa1670 */
[----:B------:R-:W-:Y:S01]  /*c8b0*/  FMUL R223, R223, UR24 ;  /* 0x00000018dfdf7c20 */ /* 0x000fe20008400000 */
[----:B------:R-:W-:Y:S01]  /*c8c0*/  F2FP.SATFINITE.E4M3.F32.PACK_AB_MERGE_C R225, RZ, R225, RZ ;  /* 0x000000e1ffe1723e */ /* 0x000fe200048070ff */
[----:B------:R-:W-:Y:S01]  /*c8d0*/  FMUL R221, R221, UR24 ;  /* 0x00000018dddd7c20 */ /* 0x000fe20008400000 */
[----:B------:R-:W-:Y:S01]  /*c8e0*/  F2FP.SATFINITE.E4M3.F32.PACK_AB_MERGE_C R31, RZ, R224, RZ ;  /* 0x000000e0ff1f723e */ /* 0x000fe200048070ff */
[----:B------:R-:W-:Y:S01]  /*c8f0*/  FMUL R220, R220, UR24 ;  /* 0x00000018dcdc7c20 */ /* 0x000fe20008400000 */
[----:B------:R-:W-:Y:S01]  /*c900*/  F2FP.SATFINITE.E4M3.F32.PACK_AB_MERGE_C R223, RZ, R223, RZ ;  /* 0x000000dfffdf723e */ /* 0x000fe200048070ff */
[----:B------:R-:W-:Y:S01]  /*c910*/  @!P3 STG.E.U8 desc[UR22][R26.64], R225 ;  /* 0x000000e11a00b986 */ /* 0x000fe2000c101116 */
[----:B0-----:R-:W-:-:S03]  /*c920*/  F2FP.SATFINITE.E4M3.F32.PACK_AB_MERGE_C R29, RZ, R222, RZ ;  /* 0x000000deff1d723e */ /* 0x001fc600048070ff */
[----:B------:R0:W-:Y:S01]  /*c930*/  @!P4 STG.E.U8 desc[UR22][R26.64+0x1], R31 ;  /* 0x0000011f1a00c986 */ /* 0x0001e2000c101116 */
[C---:B------:R-:W-:Y:S02]  /*c940*/  ISETP.LT.OR P3, PT, R34.reuse, 0x9, !P0 ;  /* 0x000000092200780c */ /* 0x040fe40004761670 */
[C---:B------:R-:W-:Y:S01]  /*c950*/  ISETP.LT.OR P4, PT, R34.reuse, 0xa, !P0 ;  /* 0x0000000a2200780c */ /* 0x040fe20004781670 */
[----:B------:R2:W-:Y:S01]  /*c960*/  @!P6 STG.E.U8 desc[UR22][R24.64+0x9], R29 ;  /* 0x0000091d1800e986 */ /* 0x0005e2000c101116 */
[----:B------:R-:W-:Y:S01]  /*c970*/  ISETP.LT.OR P6, PT, R34, 0x12, !P1 ;  /* 0x000000122200780c */ /* 0x000fe20004fc1670 */
[----:B------:R-:W-:Y:S02]  /*c980*/  FMUL R218, R218, UR24 ;  /* 0x00000018dada7c20 */ /* 0x000fe40008400000 */
[----:B------:R-:W-:Y:S01]  /*c990*/  @!P5 STG.E.U8 desc[UR22][R24.64+0x8], R223 ;  /* 0x000008df1800d986 */ /* 0x000fe2000c101116 */
[----:B------:R-:W-:-:S03]  /*c9a0*/  ISETP.LT.OR P5, PT, R34, 0x11, !P1 ;  /* 0x000000112200780c */ /* 0x000fc60004fa1670 */
[----:B------:R-:W3:Y:S01]  /*c9b0*/  LDL.LU R226, [R1+0xc] ;  /* 0x00000c0001e27983 */ /* 0x000ee20000300800 */
[----:B------:R-:W-:Y:S01]  /*c9c0*/  F2FP.SATFINITE.E4M3.F32.PACK_AB_MERGE_C R221, RZ, R221, RZ ;  /* 0x000000ddffdd723e */ /* 0x000fe200048070ff */
[----:B------:R-:W-:Y:S01]  /*c9d0*/  FMUL R219, R219, UR24 ;  /* 0x00000018dbdb7c20 */ /* 0x000fe20008400000 */
[----:B0-----:R-:W-:Y:S01]  /*c9e0*/  F2FP.SATFINITE.E4M3.F32.PACK_AB_MERGE_C R31, RZ, R220, RZ ;  /* 0x000000dcff1f723e */ /* 0x001fe200048070ff */
[----:B------:R-:W4:Y:S01]  /*c9f0*/  LDL.LU R227, [R1+0x8] ;  /* 0x0000080001e37983 */ /* 0x000f220000300800 */
[----:B--2---:R-:W-:-:S03]  /*ca00*/  F2FP.SATFINITE.E4M3.F32.PACK_AB_MERGE_C R29, RZ, R218, RZ ;  /* 0x000000daff1d723e */ /* 0x004fc600048070ff */
[----:B------:R-:W2:Y:S04]  /*ca10*/  LDL.LU R225, [R1+0x4] ;  /* 0x0000040001e17983 */ /* 0x000ea80000300800 */
[----:B------:R-:W4:Y:S01]  /*ca20*/  LDL.LU R224, [R1] ;  /* 0x0000000001e07983 */ /* 0x000f220000300800 */
[----:B------:R-:W-:-:S03]  /*ca30*/  F2FP.SATFINITE.E4M3.F32.PACK_AB_MERGE_C R219, RZ, R219, RZ ;  /* 0x000000dbffdb723e */ /* 0x000fc600048070ff */
[----:B------:R-:W-:Y:S01]  /*ca40*/  @!P3 STG.E.U8 desc[UR22][R26.64+0x8], R221 ;  /* 0x000008dd1a00b986 */ /* 0x000fe2000c101116 */
[----:B------:R-:W-:-:S03]  /*ca50*/  ISETP.LT.OR P3, PT, R34, 0x11, !P0 ;  /* 0x000000112200780c */ /* 0x000fc60004761670 */
[----:B------:R0:W-:Y:S01]  /*ca60*/  @!P4 STG.E.U8 desc[UR22][R26.64+0x9], R31 ;  /* 0x0000091f1a00c986 */ /* 0x0001e2000c101116 */
[----:B------:R-:W-:-:S03]  /*ca70*/  ISETP.LT.OR P4, PT, R34, 0x12, !P0 ;  /* 0x000000122200780c */ /* 0x000fc60004781670 */
[----:B------:R1:W-:Y:S01]  /*ca80*/  @!P6 STG.E.U8 desc[UR22][R24.64+0x11], R29 ;  /* 0x0000111d1800e986 */ /* 0x0003e2000c101116 */
[----:B------:R-:W-:Y:S01]  /*ca90*/  ISETP.LT.OR P6, PT, R34, 0x1a, !P1 ;  /* 0x0000001a2200780c */ /* 0x000fe20004fc1670 */
[----:B------:R-:W-:Y:S01]  /*caa0*/  FMUL R217, R217, UR24 ;  /* 0x00000018d9d97c20 */ /* 0x000fe20008400000 */
[----:B------:R-:W-:Y:S01]  /*cab0*/  FMUL R216, R216, UR24 ;  /* 0x00000018d8d87c20 */ /* 0x000fe20008400000 */
[----:B------:R-:W-:Y:S01]  /*cac0*/  FMUL R214, R214, UR24 ;  /* 0x00000018d6d67c20 */ /* 0x000fe20008400000 */
[----:B------:R-:W-:Y:S01]  /*cad0*/  @!P5 STG.E.U8 desc[UR22][R24.64+0x10], R219 ;  /* 0x000010db1800d986 */ /* 0x000fe2000c101116 */
[----:B------:R-:W-:Y:S01]  /*cae0*/  ISETP.LT.OR P5, PT, R34, 0x19, !P1 ;  /* 0x000000192200780c */ /* 0x000fe20004fa1670 */
[----:B------:R-:W-:Y:S01]  /*caf0*/  FMUL R215, R215, UR24 ;  /* 0x00000018d7d77c20 */ /* 0x000fe20008400000 */
[----:B------:R-:W-:Y:S01]  /*cb00*/  F2FP.SATFINITE.E4M3.F32.PACK_AB_MERGE_C R217, RZ, R217, RZ ;  /* 0x000000d9ffd9723e */ /* 0x000fe200048070ff */
[----:B------:R-:W-:Y:S01]  /*cb10*/  FMUL R213, R213, UR24 ;  /* 0x00000018d5d57c20 */ /* 0x000fe20008400000 */
[----:B0-----:R-:W-:Y:S01]  /*cb20*/  F2FP.SATFINITE.E4M3.F32.PACK_AB_MERGE_C R31, RZ, R216, RZ ;  /* 0x000000d8ff1f723e */ /* 0x001fe200048070ff */
[----:B------:R-:W-:Y:S01]  /*cb30*/  FMUL R212, R212, UR24 ;  /* 0x00000018d4d47c20 */ /* 0x000fe20008400000 */
[----:B-1----:R-:W-:Y:S01]  /*cb40*/  F2FP.SATFINITE.E4M3.F32.PACK_AB_MERGE_C R29, RZ, R214, RZ ;  /* 0x000000d6ff1d723e */ /* 0x002fe200048070ff */
[----:B------:R-:W-:Y:S01]  /*cb50*/  @!P3 STG.E.U8 desc[UR22][R26.64+0x10], R217 ;  /* 0x000010d91a00b986 */ /* 0x000fe2000c101116 */
[----:B------:R-:W-:-:S02]  /*cb60*/  F2FP.SATFINITE.E4M3.F32.PACK_AB_MERGE_C R215, RZ, R215, RZ ;  /* 0x000000d7ffd7723e */ /* 0x000fc400048070ff */
[C---:B------:R-:W-:Y:S01]  /*cb70*/  ISETP.LT.OR P3, PT, R34.reuse, 0x19, !P0 ;  /* 0x000000192200780c */ /* 0x040fe20004761670 */
[----:B------:R0:W-:Y:S01]  /*cb80*/  @!P4 STG.E.U8 desc[UR22][R26.64+0x11], R31 ;  /* 0x0000111f1a00c986 */ /* 0x0001e2000c101116 */
[----:B------:R-:W-:-:S03]  /*cb90*/  ISETP.LT.OR P4, PT, R34, 0x1a, !P0 ;  /* 0x0000001a2200780c */ /* 0x000fc60004781670 */
[----:B------:R1:W-:Y:S01]  /*cba0*/  @!P6 STG.E.U8 desc[UR22][R24.64+0x19], R29 ;  /* 0x0000191d1800e986 */ /* 0x0003e2000c101116 */
[----:B------:R-:W-:Y:S01]  /*cbb0*/  ISETP.LT.OR P6, PT, R34, 0x22, !P1 ;  /* 0x000000222200780c */ /* 0x000fe20004fc1670 */
[----:B------:R-:W-:Y:S02]  /*cbc0*/  FMUL R210, R210, UR24 ;  /* 0x00000018d2d27c20 */ /* 0x000fe40008400000 */
[----:B------:R-:W-:Y:S01]  /*cbd0*/  @!P5 STG.E.U8 desc[UR22][R24.64+0x18], R215 ;  /* 0x000018d71800d986 */ /* 0x000fe2000c101116 */
[----:B------:R-:W-:Y:S01]  /*cbe0*/  ISETP.LT.OR P5, PT, R34, 0x21, !P1 ;  /* 0x000000212200780c */ /* 0x000fe20004fa1670 */
[----:B------:R-:W-:Y:S01]  /*cbf0*/  FMUL R211, R211, UR24 ;  /* 0x00000018d3d37c20 */ /* 0x000fe20008400000 */
[----:B------:R-:W-:Y:S01]  /*cc00*/  F2FP.SATFINITE.E4M3.F32.PACK_AB_MERGE_C R213, RZ, R213, RZ ;  /* 0x000000d5ffd5723e */ /* 0x000fe200048070ff */
[----:B------:R-:W-:Y:S01]  /*cc10*/  FMUL R209, R209, UR24 ;  /* 0x00000018d1d17c20 */ /* 0x000fe20008400000 */
[----:B0-----:R-:W-:Y:S01]  /*cc20*/  F2FP.SATFINITE.E4M3.F32.PACK_AB_MERGE_C R31, RZ, R212, RZ ;  /* 0x000000d4ff1f723e */ /* 0x001fe200048070ff */
[----:B------:R-:W-:Y:S01]  /*cc30*/  FMUL R208, R208, UR24 ;  /* 0x00000018d0d07c20 */ /* 0x000fe20008400000 */
        /* <DEDUP_REMOVED lines=8> */
[----:B------:R-:W-:-:S03]  /*ccc0*/  ISETP.LT.OR P6, PT, R34, 0x2a, !P1 ;  /* 0x0000002a2200780c */ /* 0x000fc60004fc1670 */
        /* <DEDUP_REMOVED lines=238> */
[----:B------:R-:W-:Y:S01]  /*dbb0*/  @!P6 STG.E.U8 desc[UR22][R24.64+0x99], R29 ;  /* 0x0000991d1800e986 */ /* 0x000fe2000c101116 */
[----:B------:R-:W-:-:S03]  /*dbc0*/  ISETP.LT.OR P6, PT, R34, 0xa2, !P1 ;  /* 0x000000a22200780c */ /* 0x000fc60004fc1670 */
[----:B------:R1:W-:Y:S01]  /*dbd0*/  @!P5 STG.E.U8 desc[UR22][R24.64+0x98], R23 ;  /* 0x000098171800d986 */ /* 0x0003e2000c101116 */
[----:B------:R-:W-:Y:S01]  /*dbe0*/  ISETP.LT.OR P5, PT, R34, 0xa1, !P1 ;  /* 0x000000a12200780c */ /* 0x000fe20004fa1670 */
[----:B------:R-:W-:Y:S01]  /*dbf0*/  FMUL R19, R19, UR24 ;  /* 0x0000001813137c20 */ /* 0x000fe20008400000 */
[----:B------:R-:W-:Y:S01]  /*dc00*/  F2FP.SATFINITE.E4M3.F32.PACK_AB_MERGE_C R21, RZ, R21, RZ ;  /* 0x00000015ff15723e */ /* 0x000fe200048070ff */
[----:B------:R-:W-:Y:S01]  /*dc10*/  FMUL R17, R17, UR24 ;  /* 0x0000001811117c20 */ /* 0x000fe20008400000 */
[----:B0-----:R-:W-:Y:S01]  /*dc20*/  F2FP.SATFINITE.E4M3.F32.PACK_AB_MERGE_C R31, RZ, R20, RZ ;  /* 0x00000014ff1f723e */ /* 0x001fe200048070ff */
[----:B------:R-:W-:Y:S01]  /*dc30*/  FMUL R16, R16, UR24 ;  /* 0x0000001810107c20 */ /* 0x000fe20008400000 */
[----:B------:R-:W-:Y:S01]  /*dc40*/  F2FP.SATFINITE.E4M3.F32.PACK_AB_MERGE_C R19, RZ, R19, RZ ;  /* 0x00000013ff13723e */ /* 0x000fe200048070ff */
[----:B------:R0:W-:Y:S01]  /*dc50*/  @!P3 STG.E.U8 desc[UR22][R26.64+0x98], R21 ;  /* 0x000098151a00b986 */ /* 0x0001e2000c101116 */
[----:B-1----:R-:W-:-:S03]  /*dc60*/  F2FP.SATFINITE.E4M3.F32.PACK_AB_MERGE_C R23, RZ, R18, RZ ;  /* 0x00000012ff17723e */ /* 0x002fc600048070ff */
[----:B------:R-:W-:Y:S01]  /*dc70*/  @!P4 STG.E.U8 desc[UR22][R26.64+0x99], R31 ;  /* 0x0000991f1a00c986 */ /* 0x000fe2000c101116 */
[C---:B------:R-:W-:Y:S02]  /*dc80*/  ISETP.LT.OR P3, PT, R34.reuse, 0xa1, !P0 ;  /* 0x000000a12200780c */ /* 0x040fe40004761670 */
[C---:B------:R-:W-:Y:S01]  /*dc90*/  ISETP.LT.OR P4, PT, R34.reuse, 0xa2, !P0 ;  /* 0x000000a22200780c */ /* 0x040fe20004781670 */
[----:B------:R-:W-:Y:S01]  /*dca0*/  @!P6 STG.E.U8 desc[UR22][R24.64+0xa1], R23 ;  /* 0x0000a1171800e986 */ /* 0x000fe2000c101116 */
[----:B------:R-:W-:Y:S01]  /*dcb0*/  ISETP.LT.OR P6, PT, R34, 0xaa, !P1 ;  /* 0x000000aa2200780c */ /* 0x000fe20004fc1670 */
[----:B------:R-:W-:Y:S02]  /*dcc0*/  FMUL R14, R14, UR24 ;  /* 0x000000180e0e7c20 */ /* 0x000fe40008400000 */
        /* <DEDUP_REMOVED lines=20> */
[----:B------:R-:W2:Y:S01]  /*de10*/  LDL.LU R222, [R1+0x1c] ;  /* 0x00001c0001de7983 */ /* 0x000ea20000300800 */
[----:B0-----:R-:W-:-:S02]  /*de20*/  F2FP.SATFINITE.E4M3.F32.PACK_AB_MERGE_C R17, RZ, R10, RZ ;  /* 0x0000000aff11723e */ /* 0x001fc400048070ff */
[----:B-1----:R-:W-:Y:S01]  /*de30*/  F2FP.SATFINITE.E4M3.F32.PACK_AB_MERGE_C R15, RZ, R12, RZ ;  /* 0x0000000cff0f723e */ /* 0x002fe200048070ff */
[----:B------:R0:W-:Y:S01]  /*de40*/  @!P3 STG.E.U8 desc[UR22][R26.64+0xa8], R13 ;  /* 0x0000a80d1a00b986 */ /* 0x0001e2000c101116 */
[----:B------:R-:W-:Y:S02]  /*de50*/  F2FP.SATFINITE.E4M3.F32.PACK_AB_MERGE_C R11, RZ, R11, RZ ;  /* 0x0000000bff0b723e */ /* 0x000fe400048070ff */
[C---:B------:R-:W-:Y:S01]  /*de60*/  ISETP.LT.OR P3, PT, R34.reuse, 0xb1, !P0 ;  /* 0x000000b12200780c */ /* 0x040fe20004761670 */
[----:B------:R-:W-:Y:S01]  /*de70*/  @!P4 STG.E.U8 desc[UR22][R26.64+0xa9], R15 ;  /* 0x0000a90f1a00c986 */ /* 0x000fe2000c101116 */
[----:B------:R-:W-:-:S03]  /*de80*/  ISETP.LT.OR P4, PT, R34, 0xb2, !P0 ;  /* 0x000000b22200780c */ /* 0x000fc60004781670 */
[----:B------:R-:W-:Y:S01]  /*de90*/  @!P6 STG.E.U8 desc[UR22][R24.64+0xb1], R17 ;  /* 0x0000b1111800e986 */ /* 0x000fe2000c101116 */
[----:B------:R-:W-:Y:S01]  /*dea0*/  ISETP.LT.OR P6, PT, R34, 0xba, !P1 ;  /* 0x000000ba2200780c */ /* 0x000fe20004fc1670 */
[----:B------:R-:W-:Y:S01]  /*deb0*/  FMUL R9, R9, UR24 ;  /* 0x0000001809097c20 */ /* 0x000fe20008400000 */
[----:B------:R-:W-:Y:S01]  /*dec0*/  FMUL R8, R8, UR24 ;  /* 0x0000001808087c20 */ /* 0x000fe20008400000 */
[----:B------:R-:W2:Y:S01]  /*ded0*/  LDL.LU R223, [R1+0x18] ;  /* 0x0000180001df7983 */ /* 0x000ea20000300800 */
[----:B------:R-:W-:-:S03]  /*dee0*/  FMUL R6, R6, UR24 ;  /* 0x0000001806067c20 */ /* 0x000fc60008400000 */
[----:B------:R-:W2:Y:S01]  /*def0*/  LDL.LU R221, [R1+0x14] ;  /* 0x0000140001dd7983 */ /* 0x000ea20000300800 */
[----:B------:R-:W-:-:S03]  /*df00*/  F2FP.SATFINITE.E4M3.F32.PACK_AB_MERGE_C R9, RZ, R9, RZ ;  /* 0x00000009ff09723e */ /* 0x000fc600048070ff */
[----:B------:R-:W2:Y:S01]  /*df10*/  LDL.LU R220, [R1+0x10] ;  /* 0x0000100001dc7983 */ /* 0x000ea20000300800 */
[----:B0-----:R-:W-:Y:S01]  /*df20*/  F2FP.SATFINITE.E4M3.F32.PACK_AB_MERGE_C R13, RZ, R8, RZ ;  /* 0x00000008ff0d723e */ /* 0x001fe200048070ff */
[----:B------:R-:W-:Y:S01]  /*df30*/  FMUL R7, R7, UR24 ;  /* 0x0000001807077c20 */ /* 0x000fe20008400000 */
[----:B-----5:R-:W-:Y:S01]  /*df40*/  FMUL R0, R0, UR24 ;  /* 0x0000001800007c20 */ /* 0x020fe20008400000 */
[----:B------:R0:W-:Y:S01]  /*df50*/  @!P5 STG.E.U8 desc[UR22][R24.64+0xb0], R11 ;  /* 0x0000b00b1800d986 */ /* 0x0001e2000c101116 */
[----:B------:R-:W-:Y:S01]  /*df60*/  ISETP.LT.OR P5, PT, R34, 0xb9, !P1 ;  /* 0x000000b92200780c */ /* 0x000fe20004fa1670 */
[----:B------:R-:W-:Y:S01]  /*df70*/  FMUL R2, R2, UR24 ;  /* 0x0000001802027c20 */ /* 0x000fe20008400000 */
[----:B------:R-:W-:Y:S01]  /*df80*/  F2FP.SATFINITE.E4M3.F32.PACK_AB_MERGE_C R7, RZ, R7, RZ ;  /* 0x00000007ff07723e */ /* 0x000fe200048070ff */
[----:B------:R1:W-:Y:S01]  /*df90*/  @!P3 STG.E.U8 desc[UR22][R26.64+0xb0], R9 ;  /* 0x0000b0091a00b986 */ /* 0x0003e2000c101116 */
[----:B------:R-:W-:Y:S01]  /*dfa0*/  FMUL R3, R3, UR24 ;  /* 0x0000001803037c20 */ /* 0x000fe20008400000 */
[----:B------:R-:W-:Y:S01]  /*dfb0*/  FMUL R4, R4, UR24 ;  /* 0x0000001804047c20 */ /* 0x000fe20008400000 */
[C---:B------:R-:W-:Y:S01]  /*dfc0*/  ISETP.LT.OR P3, PT, R34.reuse, 0xb9, !P0 ;  /* 0x000000b92200780c */ /* 0x040fe20004761670 */
[----:B------:R4:W-:Y:S01]  /*dfd0*/  @!P4 STG.E.U8 desc[UR22][R26.64+0xb1], R13 ;  /* 0x0000b10d1a00c986 */ /* 0x0009e2000c101116 */
[----:B------:R-:W-:Y:S01]  /*dfe0*/  ISETP.LT.OR P4, PT, R34, 0xba, !P0 ;  /* 0x000000ba2200780c */ /* 0x000fe20004781670 */
[----:B------:R-:W-:Y:S01]  /*dff0*/  FMUL R5, R5, UR24 ;  /* 0x0000001805057c20 */ /* 0x000fe20008400000 */
[----:B0-----:R-:W-:-:S03]  /*e000*/  F2FP.SATFINITE.E4M3.F32.PACK_AB_MERGE_C R11, RZ, R6, RZ ;  /* 0x00000006ff0b723e */ /* 0x001fc600048070ff */
[----:B------:R0:W-:Y:S01]  /*e010*/  @!P5 STG.E.U8 desc[UR22][R24.64+0xb8], R7 ;  /* 0x0000b8071800d986 */ /* 0x0001e2000c101116 */
[----:B------:R-:W-:Y:S02]  /*e020*/  ISETP.LT.OR P5, PT, R34, 0xc1, !P1 ;  /* 0x000000c12200780c */ /* 0x000fe40004fa1670 */
[----:B-1----:R-:W-:Y:S01]  /*e030*/  F2FP.SATFINITE.E4M3.F32.PACK_AB_MERGE_C R9, RZ, R4, RZ ;  /* 0x00000004ff09723e */ /* 0x002fe200048070ff */
[----:B------:R1:W-:Y:S01]  /*e040*/  @!P6 STG.E.U8 desc[UR22][R24.64+0xb9], R11 ;  /* 0x0000b90b1800e986 */ /* 0x0003e2000c101116 */
[----:B---3--:R-:W-:Y:S01]  /*e050*/  FMUL R4, R226, UR24 ;  /* 0x00000018e2047c20 */ /* 0x008fe20008400000 */
[----:B----4-:R-:W-:Y:S01]  /*e060*/  F2FP.SATFINITE.E4M3.F32.PACK_AB_MERGE_C R13, RZ, R0, RZ ;  /* 0x00000000ff0d723e */ /* 0x010fe200048070ff */
[----:B------:R-:W-:Y:S01]  /*e070*/  FMUL R0, R224, UR24 ;  /* 0x00000018e0007c20 */ /* 0x000fe20008400000 */
[----:B------:R-:W-:Y:S01]  /*e080*/  F2FP.SATFINITE.E4M3.F32.PACK_AB_MERGE_C R5, RZ, R5, RZ ;  /* 0x00000005ff05723e */ /* 0x000fe200048070ff */
[----:B------:R-:W3:Y:S01]  /*e090*/  LDL.LU R224, [R1+0x20] ;  /* 0x0000200001e07983 */ /* 0x000ee20000300800 */
[----:B------:R-:W-:-:S02]  /*e0a0*/  ISETP.LT.OR P6, PT, R34, 0xc2, !P1 ;  /* 0x000000c22200780c */ /* 0x000fc40004fc1670 */
[----:B0-----:R-:W-:Y:S01]  /*e0b0*/  F2FP.SATFINITE.E4M3.F32.PACK_AB_MERGE_C R7, RZ, R3, RZ ;  /* 0x00000003ff07723e */ /* 0x001fe200048070ff */
[----:B------:R-:W-:Y:S01]  /*e0c0*/  FMUL R3, R227, UR24 ;  /* 0x00000018e3037c20 */ /* 0x000fe20008400000 */
[----:B------:R0:W-:Y:S01]  /*e0d0*/  @!P3 STG.E.U8 desc[UR22][R26.64+0xb8], R5 ;  /* 0x0000b8051a00b986 */ /* 0x0001e2000c101116 */
[C---:B------:R-:W-:Y:S02]  /*e0e0*/  ISETP.LT.OR P3, PT, R34.reuse, 0xc1, !P0 ;  /* 0x000000c12200780c */ /* 0x040fe40004761670 */
[----:B-1----:R-:W-:Y:S01]  /*e0f0*/  F2FP.SATFINITE.E4M3.F32.PACK_AB_MERGE_C R11, RZ, R2, RZ ;  /* 0x00000002ff0b723e */ /* 0x002fe200048070ff */
[----:B--2---:R-:W-:Y:S01]  /*e100*/  FMUL R2, R225, UR24 ;  /* 0x00000018e1027c20 */ /* 0x004fe20008400000 */
[----:B------:R-:W-:Y:S01]  /*e110*/  @!P4 STG.E.U8 desc[UR22][R26.64+0xb9], R9 ;  /* 0x0000b9091a00c986 */ /* 0x000fe2000c101116 */
[----:B------:R-:W-:-:S03]  /*e120*/  ISETP.LT.OR P4, PT, R34, 0xc2, !P0 ;  /* 0x000000c22200780c */ /* 0x000fc60004781670 */
[----:B------:R-:W2:Y:S04]  /*e130*/  LDL.LU R225, [R1+0x24] ;  /* 0x0000240001e17983 */ /* 0x000ea80000300800 */
[----:B------:R-:W4:Y:S04]  /*e140*/  LDL.LU R227, [R1+0x28] ;  /* 0x0000280001e37983 */ /* 0x000f280000300800 */
[----:B------:R-:W4:Y:S04]  /*e150*/  LDL.LU R226, [R1+0x2c] ;  /* 0x00002c0001e27983 */ /* 0x000f280000300800 */
[----:B------:R1:W-:Y:S01]  /*e160*/  @!P5 STG.E.U8 desc[UR22][R24.64+0xc0], R7 ;  /* 0x0000c0071800d986 */ /* 0x0003e2000c101116 */
[----:B------:R-:W-:-:S02]  /*e170*/  ISETP.LT.OR P5, PT, R34, 0xc9, !P1 ;  /* 0x000000c92200780c */ /* 0x000fc40004fa1670 */
[----:B0-----:R-:W-:Y:S01]  /*e180*/  F2FP.SATFINITE.E4M3.F32.PACK_AB_MERGE_C R5, RZ, R0, RZ ;  /* 0x00000000ff05723e */ /* 0x001fe200048070ff */
[----:B------:R0:W-:Y:S01]  /*e190*/  @!P6 STG.E.U8 desc[UR22][R24.64+0xc1], R11 ;  /* 0x0000c10b1800e986 */ /* 0x0001e2000c101116 */
[----:B------:R-:W-:-:S03]  /*e1a0*/  ISETP.LT.OR P6, PT, R34, 0xca, !P1 ;  /* 0x000000ca2200780c */ /* 0x000fc60004fc1670 */
[----:B------:R-:W-:Y:S01]  /*e1b0*/  @!P3 STG.E.U8 desc[UR22][R26.64+0xc0], R13 ;  /* 0x0000c00d1a00b986 */ /* 0x000fe2000c101116 */
[----:B-1----:R-:W-:-:S03]  /*e1c0*/  F2FP.SATFINITE.E4M3.F32.PACK_AB_MERGE_C R7, RZ, R2, RZ ;  /* 0x00000002ff07723e */ /* 0x002fc600048070ff */
[----:B------:R1:W-:Y:S01]  /*e1d0*/  @!P4 STG.E.U8 desc[UR22][R26.64+0xc1], R5 ;  /* 0x0000c1051a00c986 */ /* 0x0003e2000c101116 */
[C---:B------:R-:W-:Y:S02]  /*e1e0*/  ISETP.LT.OR P3, PT, R34.reuse, 0xc9, !P0 ;  /* 0x000000c92200780c */ /* 0x040fe40004761670 */
[C---:B------:R-:W-:Y:S01]  /*e1f0*/  ISETP.LT.OR P4, PT, R34.reuse, 0xca, !P0 ;  /* 0x000000ca2200780c */ /* 0x040fe20004781670 */
[----:B------:R1:W-:Y:S01]  /*e200*/  @!P5 STG.E.U8 desc[UR22][R24.64+0xc8], R7 ;  /* 0x0000c8071800d986 */ /* 0x0003e2000c101116 */
[----:B------:R-:W-:Y:S02]  /*e210*/  ISETP.LT.OR P5, PT, R34, 0xd1, !P1 ;  /* 0x000000d12200780c */ /* 0x000fe40004fa1670 */
[----:B------:R-:W-:Y:S02]  /*e220*/  F2FP.SATFINITE.E4M3.F32.PACK_AB_MERGE_C R9, RZ, R3, RZ ;  /* 0x00000003ff09723e */ /* 0x000fe400048070ff */
[----:B0-----:R-:W-:-:S03]  /*e230*/  F2FP.SATFINITE.E4M3.F32.PACK_AB_MERGE_C R11, RZ, R4, RZ ;  /* 0x00000004ff0b723e */ /* 0x001fc600048070ff */
[----:B------:R0:W-:Y:S04]  /*e240*/  @!P6 STG.E.U8 desc[UR22][R24.64+0xc9], R9 ;  /* 0x0000c9091800e986 */ /* 0x0001e8000c101116 */
[----:B------:R-:W-:Y:S01]  /*e250*/  @!P3 STG.E.U8 desc[UR22][R26.64+0xc8], R11 ;  /* 0x0000c80b1a00b986 */ /* 0x000fe2000c101116 */
[----:B------:R-:W-:Y:S01]  /*e260*/  FMUL R2, R221, UR24 ;  /* 0x00000018dd027c20 */ /* 0x000fe20008400000 */
[----:B------:R-:W-:Y:S02]  /*e270*/  FMUL R0, R220, UR24 ;  /* 0x00000018dc007c20 */ /* 0x000fe40008400000 */
[----:B------:R-:W4:Y:S03]  /*e280*/  LDL.LU R220, [R1+0x30] ;  /* 0x0000300001dc7983 */ /* 0x000f260000300800 */
[----:B-1----:R-:W-:Y:S01]  /*e290*/  F2FP.SATFINITE.E4M3.F32.PACK_AB_MERGE_C R5, RZ, R0, RZ ;  /* 0x00000000ff05723e */ /* 0x002fe200048070ff */
[----:B------:R-:W4:Y:S01]  /*e2a0*/  LDL.LU R221, [R1+0x34] ;  /* 0x0000340001dd7983 */ /* 0x000f220000300800 */
[----:B------:R-:W-:Y:S01]  /*e2b0*/  FMUL R0, R222, UR24 ;  /* 0x00000018de007c20 */ /* 0x000fe20008400000 */
[----:B------:R-:W-:Y:S01]  /*e2c0*/  FMUL R3, R223, UR24 ;  /* 0x00000018df037c20 */ /* 0x000fe20008400000 */
[----:B------:R-:W-:Y:S01]  /*e2d0*/  F2FP.SATFINITE.E4M3.F32.PACK_AB_MERGE_C R7, RZ, R2, RZ ;  /* 0x00000002ff07723e */ /* 0x000fe200048070ff */
[----:B------:R-:W4:Y:S02]  /*e2e0*/  LDL.LU R223, [R1+0x38] ;  /* 0x0000380001df7983 */ /* 0x000f240000300800 */
[----:B------:R-:W-:-:S02]  /*e2f0*/  F2FP.SATFINITE.E4M3.F32.PACK_AB_MERGE_C R13, RZ, R0, RZ ;  /* 0x00000000ff0d723e */ /* 0x000fc400048070ff */
[----:B------:R-:W4:Y:S01]  /*e300*/  LDL.LU R222, [R1+0x3c] ;  /* 0x00003c0001de7983 */ /* 0x000f220000300800 */
[----:B0-----:R-:W-:-:S03]  /*e310*/  F2FP.SATFINITE.E4M3.F32.PACK_AB_MERGE_C R9, RZ, R3, RZ ;  /* 0x00000003ff09723e */ /* 0x001fc600048070ff */
[----:B------:R-:W-:Y:S04]  /*e320*/  @!P4 STG.E.U8 desc[UR22][R26.64+0xc9], R5 ;  /* 0x0000c9051a00c986 */ /* 0x000fe8000c101116 */
[----:B------:R0:W-:Y:S01]  /*e330*/  @!P5 STG.E.U8 desc[UR22][R24.64+0xd0], R7 ;  /* 0x0000d0071800d986 */ /* 0x0001e2000c101116 */
[----:B---3--:R-:W-:-:S03]  /*e340*/  FMUL R2, R224, UR24 ;  /* 0x00000018e0027c20 */ /* 0x008fc60008400000 */
[----:B------:R-:W3:Y:S01]  /*e350*/  LDL.LU R224, [R1+0x40] ;  /* 0x0000400001e07983 */ /* 0x000ee20000300800 */
[----:B--2---:R-:W-:-:S03]  /*e360*/  FMUL R0, R225, UR24 ;  /* 0x00000018e1007c20 */ /* 0x004fc60008400000 */
[----:B------:R-:W2:Y:S01]  /*e370*/  LDL.LU R225, [R1+0x44] ;  /* 0x0000440001e17983 */ /* 0x000ea20000300800 */
[----:B----4-:R-:W-:Y:S01]  /*e380*/  FMUL R3, R227, UR24 ;  /* 0x00000018e3037c20 */ /* 0x010fe20008400000 */
[----:B0-----:R-:W-:Y:S02]  /*e390*/  F2FP.SATFINITE.E4M3.F32.PACK_AB_MERGE_C R7, RZ, R0, RZ ;  /* 0x00000000ff07723e */ /* 0x001fe400048070ff */
[----:B------:R-:W4:Y:S01]  /*e3a0*/  LDL.LU R227, [R1+0x48] ;  /* 0x0000480001e37983 */ /* 0x000f220000300800 */
[----:B------:R-:W-:-:S03]  /*e3b0*/  FMUL R0, R226, UR24 ;  /* 0x00000018e2007c20 */ /* 0x000fc60008400000 */
[----:B------:R-:W4:Y:S01]  /*e3c0*/  LDL.LU R226, [R1+0x4c] ;  /* 0x00004c0001e27983 */ /* 0x000f220000300800 */
[C---:B------:R-:W-:Y:S02]  /*e3d0*/  ISETP.LT.OR P6, PT, R34.reuse, 0xd2, !P1 ;  /* 0x000000d22200780c */ /* 0x040fe40004fc1670 */
[C---:B------:R-:W-:Y:S01]  /*e3e0*/  ISETP.LT.OR P4, PT, R34.reuse, 0xd2, !P0 ;  /* 0x000000d22200780c */ /* 0x040fe20004781670 */
[----:B------:R-:W4:Y:S01]  /*e3f0*/  LDL.LU R218, [R1+0x50] ;  /* 0x0000500001da7983 */ /* 0x000f220000300800 */
[----:B------:R-:W-:Y:S02]  /*e400*/  F2FP.SATFINITE.E4M3.F32.PACK_AB_MERGE_C R5, RZ, R2, RZ ;  /* 0x00000002ff05723e */ /* 0x000fe400048070ff */
[C---:B------:R-:W-:Y:S02]  /*e410*/  ISETP.LT.OR P3, PT, R34.reuse, 0xd1, !P0 ;  /* 0x000000d12200780c */ /* 0x040fe40004761670 */
[----:B------:R-:W-:Y:S02]  /*e420*/  ISETP.LT.OR P5, PT, R34, 0xd9, !P1 ;  /* 0x000000d92200780c */ /* 0x000fe40004fa1670 */
[----:B------:R-:W-:-:S03]  /*e430*/  F2FP.SATFINITE.E4M3.F32.PACK_AB_MERGE_C R11, RZ, R0, RZ ;  /* 0x00000000ff0b723e */ /* 0x000fc600048070ff */
[----:B------:R0:W-:Y:S01]  /*e440*/  @!P6 STG.E.U8 desc[UR22][R24.64+0xd1], R9 ;  /* 0x0000d1091800e986 */ /* 0x0001e2000c101116 */
[----:B------:R-:W-:-:S03]  /*e450*/  ISETP.LT.OR P6, PT, R34, 0xda, !P1 ;  /* 0x000000da2200780c */ /* 0x000fc60004fc1670 */
[----:B------:R1:W-:Y:S01]  /*e460*/  @!P4 STG.E.U8 desc[UR22][R26.64+0xd1], R5 ;  /* 0x0000d1051a00c986 */ /* 0x0003e2000c101116 */
[----:B------:R-:W-:-:S03]  /*e470*/  ISETP.LT.OR P4, PT, R34, 0xda, !P0 ;  /* 0x000000da2200780c */ /* 0x000fc60004781670 */
[----:B------:R-:W-:Y:S01]  /*e480*/  @!P3 STG.E.U8 desc[UR22][R26.64+0xd0], R13 ;  /* 0x0000d00d1a00b986 */ /* 0x000fe2000c101116 */
[----:B0-----:R-:W-:-:S03]  /*e490*/  F2FP.SATFINITE.E4M3.F32.PACK_AB_MERGE_C R9, RZ, R3, RZ ;  /* 0x00000003ff09723e */ /* 0x001fc600048070ff */
[----:B------:R0:W-:Y:S04]  /*e4a0*/  @!P5 STG.E.U8 desc[UR22][R24.64+0xd8], R7 ;  /* 0x0000d8071800d986 */ /* 0x0001e8000c101116 */
[----:B------:R0:W-:Y:S01]  /*e4b0*/  @!P6 STG.E.U8 desc[UR22][R24.64+0xd9], R9 ;  /* 0x0000d9091800e986 */ /* 0x0001e2000c101116 */
[----:B------:R-:W-:-:S03]  /*e4c0*/  FMUL R0, R220, UR24 ;  /* 0x00000018dc007c20 */ /* 0x000fc60008400000 */
[----:B------:R-:W4:Y:S01]  /*e4d0*/  LDL.LU R220, [R1+0x54] ;  /* 0x0000540001dc7983 */ /* 0x000f220000300800 */
[----:B------:R-:W-:-:S03]  /*e4e0*/  FMUL R2, R221, UR24 ;  /* 0x00000018dd027c20 */ /* 0x000fc60008400000 */
[----:B------:R-:W4:Y:S01]  /*e4f0*/  LDL.LU R221, [R1+0x58] ;  /* 0x0000580001dd7983 */ /* 0x000f220000300800 */
[----:B-1----:R-:W-:Y:S01]  /*e500*/  F2FP.SATFINITE.E4M3.F32.PACK_AB_MERGE_C R5, RZ, R0, RZ ;  /* 0x00000000ff05723e */ /* 0x002fe200048070ff */
[----:B------:R-:W-:Y:S02]  /*e510*/  FMUL R3, R223, UR24 ;  /* 0x00000018df037c20 */ /* 0x000fe40008400000 */
[----:B------:R-:W4:Y:S01]  /*e520*/  LDL.LU R223, [R1+0x5c] ;  /* 0x00005c0001df7983 */ /* 0x000f220000300800 */
[----:B0-----:R-:W-:Y:S01]  /*e530*/  F2FP.SATFINITE.E4M3.F32.PACK_AB_MERGE_C R7, RZ, R2, RZ ;  /* 0x00000002ff07723e */ /* 0x001fe200048070ff */
[----:B------:R-:W-:Y:S01]  /*e540*/  FMUL R4, R222, UR24 ;  /* 0x00000018de047c20 */ /* 0x000fe20008400000 */
[----:B------:R-:W-:Y:S01]  /*e550*/  F2FP.SATFINITE.E4M3.F32.PACK_AB_MERGE_C R9, RZ, R3, RZ ;  /* 0x00000003ff09723e */ /* 0x000fe200048070ff */
[----:B------:R-:W4:Y:S04]  /*e560*/  LDL.LU R222, [R1+0x60] ;  /* 0x0000600001de7983 */ /* 0x000f280000300800 */
[----:B------:R0:W-:Y:S01]  /*e570*/  @!P4 STG.E.U8 desc[UR22][R26.64+0xd9], R5 ;  /* 0x0000d9051a00c986 */ /* 0x0001e2000c101116 */
[----:B---3--:R-:W-:-:S03]  /*e580*/  FMUL R0, R224, UR24 ;  /* 0x00000018e0007c20 */ /* 0x008fc60008400000 */
[----:B------:R-:W3:Y:S02]  /*e590*/  LDL.LU R224, [R1+0x64] ;  /* 0x0000640001e07983 */ /* 0x000ee40000300800 */
[----:B0-----:R-:W-:Y:S01]  /*e5a0*/  F2FP.SATFINITE.E4M3.F32.PACK_AB_MERGE_C R5, RZ, R0, RZ ;  /* 0x00000000ff05723e */ /* 0x001fe200048070ff */
[----:B--2---:R-:W-:Y:S02]  /*e5b0*/  FMUL R2, R225, UR24 ;  /* 0x00000018e1027c20 */ /* 0x004fe40008400000 */
[----:B------:R-:W2:Y:S01]  /*e5c0*/  LDL.LU R225, [R1+0x68] ;  /* 0x0000680001e17983 */ /* 0x000ea20000300800 */
[----:B----4-:R-:W-:-:S03]  /*e5d0*/  FMUL R3, R227, UR24 ;  /* 0x00000018e3037c20 */ /* 0x010fc60008400000 */
[----:B------:R-:W4:Y:S01]  /*e5e0*/  LDL.LU R227, [R1+0x6c] ;  /* 0x00006c0001e37983 */ /* 0x000f220000300800 */
[----:B------:R-:W-:-:S03]  /*e5f0*/  FMUL R0, R226, UR24 ;  /* 0x00000018e2007c20 */ /* 0x000fc60008400000 */
[----:B------:R-:W4:Y:S01]  /*e600*/  LDL.LU R226, [R1+0x70] ;  /* 0x0000700001e27983 */ /* 0x000f220000300800 */
[C---:B------:R-:W-:Y:S02]  /*e610*/  ISETP.LT.OR P3, PT, R34.reuse, 0xd9, !P0 ;  /* 0x000000d92200780c */ /* 0x040fe40004761670 */
[C---:B------:R-:W-:Y:S02]  /*e620*/  ISETP.LT.OR P5, PT, R34.reuse, 0xe1, !P1 ;  /* 0x000000e12200780c */ /* 0x040fe40004fa1670 */
[C---:B------:R-:W-:Y:S02]  /*e630*/  ISETP.LT.OR P6, PT, R34.reuse, 0xe2, !P1 ;  /* 0x000000e22200780c */ /* 0x040fe40004fc1670 */
[----:B------:R-:W-:-:S07]  /*e640*/  ISETP.LT.OR P4, PT, R34, 0xe2, !P0 ;  /* 0x000000e22200780c */ /* 0x000fce0004781670 */
[----:B------:R-:W-:Y:S01]  /*e650*/  @!P3 STG.E.U8 desc[UR22][R26.64+0xd8], R11 ;  /* 0x0000d80b1a00b986 */ /* 0x000fe2000c101116 */
[----:B------:R-:W-:-:S03]  /*e660*/  ISETP.LT.OR P3, PT, R34, 0xe1, !P0 ;  /* 0x000000e12200780c */ /* 0x000fc60004761670 */
[----:B------:R0:W-:Y:S01]  /*e670*/  @!P5 STG.E.U8 desc[UR22][R24.64+0xe0], R7 ;  /* 0x0000e0071800d986 */ /* 0x0001e2000c101116 */
[----:B------:R-:W-:-:S03]  /*e680*/  ISETP.LT.OR P5, PT, R34, 0xe9, !P1 ;  /* 0x000000e92200780c */ /* 0x000fc60004fa1670 */
[----:B------:R1:W-:Y:S01]  /*e690*/  @!P6 STG.E.U8 desc[UR22][R24.64+0xe1], R9 ;  /* 0x0000e1091800e986 */ /* 0x0003e2000c101116 */
[----:B------:R-:W-:Y:S02]  /*e6a0*/  ISETP.LT.OR P6, PT, R34, 0xea, !P1 ;  /* 0x000000ea2200780c */ /* 0x000fe40004fc1670 */
[----:B------:R-:W-:Y:S01]  /*e6b0*/  F2FP.SATFINITE.E4M3.F32.PACK_AB_MERGE_C R13, RZ, R4, RZ ;  /* 0x00000004ff0d723e */ /* 0x000fe200048070ff */
[----:B------:R1:W-:Y:S01]  /*e6c0*/  @!P4 STG.E.U8 desc[UR22][R26.64+0xe1], R5 ;  /* 0x0000e1051a00c986 */ /* 0x0003e2000c101116 */
[----:B0-----:R-:W-:-:S03]  /*e6d0*/  F2FP.SATFINITE.E4M3.F32.PACK_AB_MERGE_C R7, RZ, R2, RZ ;  /* 0x00000002ff07723e */ /* 0x001fc600048070ff */
[----:B------:R-:W-:Y:S01]  /*e6e0*/  @!P3 STG.E.U8 desc[UR22][R26.64+0xe0], R13 ;  /* 0x0000e00d1a00b986 */ /* 0x000fe2000c101116 */
[----:B-1----:R-:W-:-:S03]  /*e6f0*/  F2FP.SATFINITE.E4M3.F32.PACK_AB_MERGE_C R9, RZ, R3, RZ ;  /* 0x00000003ff09723e */ /* 0x002fc600048070ff */
[----:B------:R0:W-:Y:S01]  /*e700*/  @!P5 STG.E.U8 desc[UR22][R24.64+0xe8], R7 ;  /* 0x0000e8071800d986 */ /* 0x0001e2000c101116 */
[C---:B------:R-:W-:Y:S02]  /*e710*/  ISETP.LT.OR P3, PT, R34.reuse, 0xe9, !P0 ;  /* 0x000000e92200780c */ /* 0x040fe40004761670 */
[C---:B------:R-:W-:Y:S01]  /*e720*/  ISETP.LT.OR P4, PT, R34.reuse, 0xea, !P0 ;  /* 0x000000ea2200780c */ /* 0x040fe20004781670 */
[----:B------:R1:W-:Y:S01]  /*e730*/  @!P6 STG.E.U8 desc[UR22][R24.64+0xe9], R9 ;  /* 0x0000e9091800e986 */ /* 0x0003e2000c101116 */
[----:B------:R-:W-:Y:S01]  /*e740*/  ISETP.LT.OR P5, PT, R34, 0xf1, !P1 ;  /* 0x000000f12200780c */ /* 0x000fe20004fa1670 */
[----:B------:R-:W-:Y:S01]  /*e750*/  FMUL R2, R218, UR24 ;  /* 0x00000018da027c20 */ /* 0x000fe20008400000 */
[----:B------:R-:W-:Y:S02]  /*e760*/  ISETP.LT.OR P6, PT, R34, 0xf2, !P1 ;  /* 0x000000f22200780c */ /* 0x000fe40004fc1670 */
[----:B------:R-:W-:Y:S02]  /*e770*/  F2FP.SATFINITE.E4M3.F32.PACK_AB_MERGE_C R11, RZ, R0, RZ ;  /* 0x00000000ff0b723e */ /* 0x000fe400048070ff */
[----:B------:R-:W-:-:S03]  /*e780*/  F2FP.SATFINITE.E4M3.F32.PACK_AB_MERGE_C R5, RZ, R2, RZ ;  /* 0x00000002ff05723e */ /* 0x000fc600048070ff */
[----:B------:R-:W-:Y:S01]  /*e790*/  @!P3 STG.E.U8 desc[UR22][R26.64+0xe8], R11 ;  /* 0x0000e80b1a00b986 */ /* 0x000fe2000c101116 */
[----:B------:R-:W-:-:S03]  /*e7a0*/  ISETP.LT.OR P3, PT, R34, 0xf1, !P0 ;  /* 0x000000f12200780c */ /* 0x000fc60004761670 */
[----:B------:R-:W-:Y:S01]  /*e7b0*/  @!P4 STG.E.U8 desc[UR22][R26.64+0xe9], R5 ;  /* 0x0000e9051a00c986 */ /* 0x000fe2000c101116 */
[C---:B------:R-:W-:Y:S02]  /*e7c0*/  ISETP.LT.OR P4, PT, R34.reuse, 0xf9, !P1 ;  /* 0x000000f92200780c */ /* 0x040fe40004f81670 */
[----:B------:R-:W-:Y:S01]  /*e7d0*/  ISETP.LT.OR P1, PT, R34, 0xfa, !P1 ;  /* 0x000000fa2200780c */ /* 0x000fe20004f21670 */
[----:B------:R-:W-:Y:S01]  /*e7e0*/  FMUL R0, R220, UR24 ;  /* 0x00000018dc007c20 */ /* 0x000fe20008400000 */
[----:B------:R-:W-:-:S04]  /*e7f0*/  FMUL R3, R221, UR24 ;  /* 0x00000018dd037c20 */ /* 0x000fc80008400000 */
[----:B0-----:R-:W-:Y:S02]  /*e800*/  F2FP.SATFINITE.E4M3.F32.PACK_AB_MERGE_C R7, RZ, R0, RZ ;  /* 0x00000000ff07723e */ /* 0x001fe400048070ff */
[----:B-1----:R-:W-:Y:S01]  /*e810*/  F2FP.SATFINITE.E4M3.F32.PACK_AB_MERGE_C R9, RZ, R3, RZ ;  /* 0x00000003ff09723e */ /* 0x002fe200048070ff */
[----:B------:R-:W-:Y:S02]  /*e820*/  FMUL R0, R223, UR24 ;  /* 0x00000018df007c20 */ /* 0x000fe40008400000 */
[----:B------:R0:W-:Y:S01]  /*e830*/  @!P5 STG.E.U8 desc[UR22][R24.64+0xf0], R7 ;  /* 0x0000f0071800d986 */ /* 0x0001e2000c101116 */
[----:B------:R-:W-:-:S03]  /*e840*/  ISETP.LT.OR P5, PT, R34, 0xf2, !P0 ;  /* 0x000000f22200780c */ /* 0x000fc600047a1670 */
[----:B------:R1:W-:Y:S01]  /*e850*/  @!P6 STG.E.U8 desc[UR22][R24.64+0xf1], R9 ;  /* 0x0000f1091800e986 */ /* 0x0003e2000c101116 */
[----:B------:R-:W-:Y:S02]  /*e860*/  ISETP.LT.OR P6, PT, R34, 0xf9, !P0 ;  /* 0x000000f92200780c */ /* 0x000fe400047c1670 */
[----:B------:R-:W-:Y:S01]  /*e870*/  F2FP.SATFINITE.E4M3.F32.PACK_AB_MERGE_C R13, RZ, R0, RZ ;  /* 0x00000000ff0d723e */ /* 0x000fe200048070ff */
[----:B------:R-:W-:Y:S01]  /*e880*/  FMUL R0, R222, UR24 ;  /* 0x00000018de007c20 */ /* 0x000fe20008400000 */
[----:B------:R-:W-:Y:S01]  /*e890*/  ISETP.LT.OR P0, PT, R34, 0xfa, !P0 ;  /* 0x000000fa2200780c */ /* 0x000fe20004701670 */
[----:B---3--:R-:W-:-:S03]  /*e8a0*/  FMUL R2, R224, UR24 ;  /* 0x00000018e0027c20 */ /* 0x008fc60008400000 */
[----:B0-----:R-:W-:Y:S02]  /*e8b0*/  F2FP.SATFINITE.E4M3.F32.PACK_AB_MERGE_C R7, RZ, R0, RZ ;  /* 0x00000000ff07723e */ /* 0x001fe400048070ff */
[----:B-1----:R-:W-:Y:S01]  /*e8c0*/  F2FP.SATFINITE.E4M3.F32.PACK_AB_MERGE_C R9, RZ, R2, RZ ;  /* 0x00000002ff09723e */ /* 0x002fe200048070ff */
[----:B--2---:R-:W-:Y:S01]  /*e8d0*/  FMUL R3, R225, UR24 ;  /* 0x00000018e1037c20 */ /* 0x004fe20008400000 */
[----:B----4-:R-:W-:Y:S01]  /*e8e0*/  FMUL R4, R227, UR24 ;  /* 0x00000018e3047c20 */ /* 0x010fe20008400000 */
[----:B------:R-:W-:-:S03]  /*e8f0*/  FMUL R5, R226, UR24 ;  /* 0x00000018e2057c20 */ /* 0x000fc60008400000 */
[----:B------:R-:W-:Y:S02]  /*e900*/  F2FP.SATFINITE.E4M3.F32.PACK_AB_MERGE_C R3, RZ, R3, RZ ;  /* 0x00000003ff03723e */ /* 0x000fe400048070ff */
[----:B------:R-:W-:Y:S02]  /*e910*/  F2FP.SATFINITE.E4M3.F32.PACK_AB_MERGE_C R11, RZ, R4, RZ ;  /* 0x00000004ff0b723e */ /* 0x000fe400048070ff */
[----:B------:R-:W-:Y:S01]  /*e920*/  F2FP.SATFINITE.E4M3.F32.PACK_AB_MERGE_C R5, RZ, R5, RZ ;  /* 0x00000005ff05723e */ /* 0x000fe200048070ff */
[----:B------:R0:W-:Y:S04]  /*e930*/  @!P3 STG.E.U8 desc[UR22][R26.64+0xf0], R13 ;  /* 0x0000f00d1a00b986 */ /* 0x0001e8000c101116 */
[----:B------:R0:W-:Y:S04]  /*e940*/  @!P5 STG.E.U8 desc[UR22][R26.64+0xf1], R7 ;  /* 0x0000f1071a00d986 */ /* 0x0001e8000c101116 */
[----:B------:R0:W-:Y:S04]  /*e950*/  @!P4 STG.E.U8 desc[UR22][R24.64+0xf8], R9 ;  /* 0x0000f8091800c986 */ /* 0x0001e8000c101116 */
[----:B------:R0:W-:Y:S04]  /*e960*/  @!P1 STG.E.U8 desc[UR22][R24.64+0xf9], R3 ;  /* 0x0000f90318009986 */ /* 0x0001e8000c101116 */
[----:B------:R0:W-:Y:S04]  /*e970*/  @!P6 STG.E.U8 desc[UR22][R26.64+0xf8], R11 ;  /* 0x0000f80b1a00e986 */ /* 0x0001e8000c101116 */
[----:B------:R0:W-:Y:S02]  /*e980*/  @!P0 STG.E.U8 desc[UR22][R26.64+0xf9], R5 ;  /* 0x0000f9051a008986 */ /* 0x0001e4000c101116 */
.L_x_297:
[----:B------:R-:W-:Y:S05]  /*e990*/  BSYNC B0 ;  /* 0x0000000000007941 */ /* 0x000fea0003800000 */
.L_x_39:
[----:B------:R-:W2:Y:S01]  /*e9a0*/  LDL.LU R22, [R1+0x80] ;  /* 0x0000800001167983 */ /* 0x000ea20000300800 */
[----:B0----5:R-:W-:Y:S01]  /*e9b0*/  IMAD.U32 R3, RZ, RZ, UR18 ;  /* 0x00000012ff037e24 */ /* 0x021fe2000f8e00ff */
[----:B------:R-:W-:Y:S02]  /*e9c0*/  ULDC.64 UR6, c[0x0][0x650] ;  /* 0x0001940000067ab9 */ /* 0x000fe40000000a00 */
[----:B------:R-:W3:Y:S01]  /*e9d0*/  LDL.LU R19, [R1+0x84] ;  /* 0x0000840001137983 */ /* 0x000ee20000300800 */
[----:B------:R-:W-:Y:S01]  /*e9e0*/  IMAD.U32 R0, RZ, RZ, UR20 ;  /* 0x00000014ff007e24 */ /* 0x000fe2000f8e00ff */
[----:B------:R0:W-:Y:S01]  /*e9f0*/  SYNCS.ARRIVE.TRANS64.A1T0 RZ, [R3+UR27], RZ ;  /* 0x000000ff03ff79a7 */ /* 0x0001e2000810001b */
[----:B------:R-:W-:Y:S02]  /*ea00*/  IMAD.U32 R2, RZ, RZ, UR20 ;  /* 0x00000014ff027e24 */ /* 0x000fe4000f8e00ff */
[----:B------:R-:W-:Y:S02]  /*ea10*/  IMAD.MOV.U32 R4, RZ, RZ, -0x1 ;  /* 0xffffffffff047424 */ /* 0x000fe400078e00ff */
[----:B0-----:R-:W-:Y:S01]  /*ea20*/  IMAD.U32 R3, RZ, RZ, UR15 ;  /* 0x0000000fff037e24 */ /* 0x001fe2000f8e00ff */
[----:B---3--:R-:W-:-:S02]  /*ea30*/  LEA R19, P0, R0, R19, 0x1 ;  /* 0x0000001300137211 */ /* 0x008fc400078008ff */
[----:B------:R-:W-:Y:S02]  /*ea40*/  PRMT R0, RZ, 0x7610, R0 ;  /* 0x00007610ff007816 */ /* 0x000fe40000000000 */
[----:B--2---:R-:W-:Y:S01]  /*ea50*/  LEA.HI.X R22, R2, R22, R3, 0x1, P0 ;  /* 0x0000001602167211 */ /* 0x004fe200000f0c03 */
[----:B------:R-:W-:Y:S01]  /*ea60*/  IMAD.MOV.U32 R2, RZ, RZ, -0x1 ;  /* 0xffffffffff027424 */ /* 0x000fe200078e00ff */
[----:B------:R0:W-:Y:S01]  /*ea70*/  STL [R1+0x84], R19 ;  /* 0x0000841301007387 */ /* 0x0001e20000100800 */
[----:B------:R-:W-:Y:S01]  /*ea80*/  IMAD.MOV.U32 R3, RZ, RZ, -0x1 ;  /* 0xffffffffff037424 */ /* 0x000fe200078e00ff */
[----:B------:R-:W-:Y:S02]  /*ea90*/  ISETP.GE.U32.AND P0, PT, R19, UR6, PT ;  /* 0x0000000613007c0c */ /* 0x000fe4000bf06070 */
[----:B------:R0:W-:Y:S02]  /*eaa0*/  STL [R1+0x80], R22 ;  /* 0x0000801601007387 */ /* 0x0001e40000100800 */
[----:B------:R-:W-:-:S02]  /*eab0*/  ISETP.GE.U32.AND.EX P0, PT, R22, UR7, PT, P0 ;  /* 0x0000000716007c0c */ /* 0x000fc4000bf06100 */
[----:B------:R0:W-:Y:S04]  /*eac0*/  STL [R1+0x88], R4 ;  /* 0x0000880401007387 */ /* 0x0001e80000100800 */
[----:B------:R0:W-:Y:S04]  /*ead0*/  STL [R1+0x78], R2 ;  /* 0x0000780201007387 */ /* 0x0001e80000100800 */
[----:B------:R0:W-:Y:S03]  /*eae0*/  STL [R1+0x8c], R3 ;  /* 0x00008c0301007387 */ /* 0x0001e60000100800 */
[----:B------:R-:W-:Y:S05]  /*eaf0*/  @P0 BRA `(.L_x_298) ;  /* 0x0000000400740947 */ /* 0x000fea0003800000 */
[----:B------:R-:W2:Y:S01]  /*eb00*/  S2R R14, SR_CTAID.X ;  /* 0x00000000000e7919 */ /* 0x000ea20000002500 */
[----:B------:R-:W3:Y:S01]  /*eb10*/  LDC.64 R8, c[0x0][0x628] ;  /* 0x00018a00ff087b82 */ /* 0x000ee20000000a00 */
[----:B------:R-:W-:Y:S01]  /*eb20*/  ULDC UR6, c[0x0][0x150] ;  /* 0x0000540000067ab9 */ /* 0x000fe20000000800 */
[----:B------:R-:W-:Y:S01]  /*eb30*/  IMAD.MOV.U32 R6, RZ, RZ, R19 ;  /* 0x000000ffff067224 */ /* 0x000fe200078e0013 */
[----:B------:R-:W0:Y:S01]  /*eb40*/  S2R R16, SR_CTAID.Y ;  /* 0x0000000000107919 */ /* 0x000e220000002600 */
[----:B------:R-:W-:-:S04]  /*eb50*/  IMAD.MOV.U32 R7, RZ, RZ, R22 ;  /* 0x000000ffff077224 */ /* 0x000fc800078e0016 */
[----:B------:R-:W0:Y:S08]  /*eb60*/  LDC R17, c[0x0][0x144] ;  /* 0x00005100ff117b82 */ /* 0x000e300000000800 */
[----:B------:R-:W0:Y:S08]  /*eb70*/  LDC R10, c[0x0][0x630] ;  /* 0x00018c00ff0a7b82 */ /* 0x000e300000000800 */
[----:B------:R-:W0:Y:S01]  /*eb80*/  LDC.64 R12, c[0x0][0x620] ;  /* 0x00018800ff0c7b82 */ /* 0x000e220000000a00 */
[----:B---3--:R-:W-:-:S04]  /*eb90*/  ISETP.NE.U32.AND P0, PT, R8, RZ, PT ;  /* 0x000000ff0800720c */ /* 0x008fc80003f05070 */
[----:B------:R-:W-:Y:S02]  /*eba0*/  ISETP.NE.AND.EX P0, PT, R9, RZ, PT, P0 ;  /* 0x000000ff0900720c */ /* 0x000fe40003f05300 */
[----:B--2---:R-:W-:-:S05]  /*ebb0*/  I2FP.F32.U32 R0, R14 ;  /* 0x0000000e00007245 */ /* 0x004fca0000201000 */
[----:B------:R-:W-:-:S04]  /*ebc0*/  FMUL R0, R0, UR6 ;  /* 0x0000000600007c20 */ /* 0x000fc80008400000 */
[----:B------:R2:W3:Y:S02]  /*ebd0*/  F2I.U32.TRUNC.NTZ R15, R0 ;  /* 0x00000000000f7305 */ /* 0x0004e4000020f000 */
[----:B------:R-:W-:Y:S05]  /*ebe0*/  @!P0 BRA `(.L_x_299) ;  /* 0x0000000000288947 */ /* 0x000fea0003800000 */
[----:B--2---:R-:W2:Y:S02]  /*ebf0*/  LDC R0, c[0x0][0x634] ;  /* 0x00018d00ff007b82 */ /* 0x004ea40000000800 */
[----:B--2---:R-:W-:-:S05]  /*ec00*/  IADD3 R7, P0, R19, R0, RZ ;  /* 0x0000000013077210 */ /* 0x004fca0007f1e0ff */
[----:B------:R-:W-:-:S04]  /*ec10*/  IMAD.X R11, RZ, RZ, R22, P0 ;  /* 0x000000ffff0b7224 */ /* 0x000fc800000e0616 */
[----:B0-----:R-:W-:-:S04]  /*ec20*/  IMAD.WIDE.U32 R2, R11, R8, RZ ;  /* 0x000000080b027225 */ /* 0x001fc800078e00ff */
[----:B------:R-:W-:-:S04]  /*ec30*/  IMAD.WIDE.U32 R4, P0, R7, R9, R2 ;  /* 0x0000000907047225 */ /* 0x000fc80007800002 */
[----:B------:R-:W-:-:S04]  /*ec40*/  IMAD.WIDE.U32 R2, R7, R8, RZ ;  /* 0x0000000807027225 */ /* 0x000fc800078e00ff */
[----:B------:R-:W-:Y:S01]  /*ec50*/  IMAD.X R7, RZ, RZ, RZ, P0 ;  /* 0x000000ffff077224 */ /* 0x000fe200000e06ff */
[----:B------:R-:W-:Y:S01]  /*ec60*/  IADD3 RZ, P0, R3, R4, RZ ;  /* 0x0000000403ff7210 */ /* 0x000fe20007f1e0ff */
[----:B------:R-:W-:-:S04]  /*ec70*/  IMAD.MOV.U32 R6, RZ, RZ, R5 ;  /* 0x000000ffff067224 */ /* 0x000fc800078e0005 */
[----:B------:R-:W-:-:S08]  /*ec80*/  IMAD.WIDE.U32.X R6, R11, R9, R6, P0 ;  /* 0x000000090b067225 */ /* 0x000fd000000e0406 */
.L_x_299:
[-CC-:B0-----:R-:W-:Y:S01]  /*ec90*/  SHF.R.U64 R11, R6, R10.reuse, R7.reuse ;  /* 0x0000000a060b7219 */ /* 0x181fe20000001207 */
[----:B------:R-:W0:Y:S01]  /*eca0*/  LDC.64 R20, c[0x0][0x640] ;  /* 0x00019000ff147b82 */ /* 0x000e220000000a00 */
[----:B--2---:R-:W-:Y:S01]  /*ecb0*/  SHF.R.U32.HI R0, RZ, R10, R7 ;  /* 0x0000000aff007219 */ /* 0x004fe20000011607 */
[----:B------:R-:W-:Y:S01]  /*ecc0*/  IMAD.MOV.U32 R2, RZ, RZ, R19 ;  /* 0x000000ffff027224 */ /* 0x000fe200078e0013 */
[----:B------:R-:W-:Y:S01]  /*ecd0*/  IADD3 R5, P0, RZ, -R11, RZ ;  /* 0x8000000bff057210 */ /* 0x000fe20007f1e0ff */
[----:B---3--:R-:W-:Y:S01]  /*ece0*/  IMAD.MOV R15, RZ, RZ, -R15 ;  /* 0x000000ffff0f7224 */ /* 0x008fe200078e0a0f */
[----:B------:R-:W-:Y:S01]  /*ecf0*/  ULDC UR6, c[0x0][0x154] ;  /* 0x0000550000067ab9 */ /* 0x000fe20000000800 */
[----:B------:R-:W-:Y:S02]  /*ed00*/  IMAD.MOV.U32 R7, RZ, RZ, 0x1 ;  /* 0x00000001ff077424 */ /* 0x000fe400078e00ff */
[----:B------:R-:W2:Y:S01]  /*ed10*/  LDC R4, c[0x0][0x618] ;  /* 0x00018600ff047b82 */ /* 0x000ea20000000800 */
[----:B------:R-:W-:-:S02]  /*ed20*/  IMAD.X R3, RZ, RZ, ~R0, P0 ;  /* 0x000000ffff037224 */ /* 0x000fc400000e0e00 */
[----:B------:R-:W-:Y:S02]  /*ed30*/  IMAD R17, R17, R15, R14 ;  /* 0x0000000f11117224 */ /* 0x000fe400078e020e */
[-C--:B------:R-:W-:Y:S02]  /*ed40*/  IMAD R0, R3, R12.reuse, RZ ;  /* 0x0000000c03007224 */ /* 0x080fe400078e02ff */
[----:B------:R-:W-:Y:S01]  /*ed50*/  IMAD.MOV.U32 R3, RZ, RZ, R22 ;  /* 0x000000ffff037224 */ /* 0x000fe200078e0016 */
[----:B------:R-:W3:Y:S01]  /*ed60*/  LDC R6, c[0x0][0x608] ;  /* 0x00018200ff067b82 */ /* 0x000ee20000000800 */
[----:B------:R-:W-:-:S04]  /*ed70*/  IMAD.WIDE.U32 R2, R5, R12, R2 ;  /* 0x0000000c05027225 */ /* 0x000fc800078e0002 */
[----:B------:R-:W-:-:S03]  /*ed80*/  IMAD R5, R5, R13, R0 ;  /* 0x0000000d05057224 */ /* 0x000fc600078e0200 */
[----:B------:R-:W5:Y:S01]  /*ed90*/  LDC R18, c[0x0][0x658] ;  /* 0x00019600ff127b82 */ /* 0x000f620000000800 */
[----:B------:R-:W-:Y:S01]  /*eda0*/  I2FP.F32.U32 R0, R16 ;  /* 0x0000001000007245 */ /* 0x000fe20000201000 */
[----:B------:R-:W-:Y:S01]  /*edb0*/  IMAD.IADD R3, R3, 0x1, R5 ;  /* 0x0000000103037824 */ /* 0x000fe200078e0205 */
[----:B0-----:R-:W-:Y:S01]  /*edc0*/  ISETP.NE.U32.AND P0, PT, R20, RZ, PT ;  /* 0x000000ff1400720c */ /* 0x001fe20003f05070 */
[----:B------:R-:W-:Y:S02]  /*edd0*/  IMAD.MOV.U32 R5, RZ, RZ, -0x1 ;  /* 0xffffffffff057424 */ /* 0x000fe400078e00ff */
[----:B------:R-:W-:Y:S02]  /*ede0*/  FMUL R0, R0, UR6 ;  /* 0x0000000600007c20 */ /* 0x000fe40008400000 */
[----:B------:R-:W0:Y:S01]  /*edf0*/  LDC R15, c[0x0][0x148] ;  /* 0x00005200ff0f7b82 */ /* 0x000e220000000800 */
[----:B--2---:R-:W-:Y:S01]  /*ee00*/  SHF.R.U64 R10, R2, R4, R3 ;  /* 0x00000004020a7219 */ /* 0x004fe20000001203 */
[----:B------:R2:W0:Y:S01]  /*ee10*/  F2I.U32.TRUNC.NTZ R13, R0 ;  /* 0x00000000000d7305 */ /* 0x000422000020f000 */
[----:B------:R-:W-:-:S02]  /*ee20*/  ISETP.NE.AND.EX P0, PT, R21, RZ, PT, P0 ;  /* 0x000000ff1500720c */ /* 0x000fc40003f05300 */
[----:B------:R-:W-:-:S03]  /*ee30*/  SHF.R.U32.HI R3, RZ, R4, R3 ;  /* 0x00000004ff037219 */ /* 0x000fc60000011603 */
[----:B------:R-:W0:Y:S01]  /*ee40*/  LDC R14, c[0x0][0x600] ;  /* 0x00018000ff0e7b82 */ /* 0x000e220000000800 */
[-CC-:B---3--:R-:W-:Y:S02]  /*ee50*/  SHF.R.U64 R8, R10, R6.reuse, R3.reuse ;  /* 0x000000060a087219 */ /* 0x188fe40000001203 */
[----:B------:R-:W-:-:S05]  /*ee60*/  SHF.R.U32.HI R3, RZ, R6, R3 ;  /* 0x00000006ff037219 */ /* 0x000fca0000011603 */
[----:B------:R-:W3:Y:S01]  /*ee70*/  LDC R22, c[0x0][0x648] ;  /* 0x00019200ff167b82 */ /* 0x000ee20000000800 */
[-CC-:B-----5:R-:W-:Y:S02]  /*ee80*/  SHF.R.U64 R12, R8, R18.reuse, R3.reuse ;  /* 0x00000012080c7219 */ /* 0x1a0fe40000001203 */
[-C--:B------:R-:W-:Y:S02]  /*ee90*/  SHF.L.U32 R5, R5, R18.reuse, RZ ;  /* 0x0000001205057219 */ /* 0x080fe400000006ff */
[-C--:B------:R-:W-:Y:S01]  /*eea0*/  SHF.R.U32.HI R3, RZ, R18.reuse, R3 ;  /* 0x00000012ff037219 */ /* 0x080fe20000011603 */
[----:B------:R-:W-:Y:S01]  /*eeb0*/  IMAD.MOV.U32 R2, RZ, RZ, R12 ;  /* 0x000000ffff027224 */ /* 0x000fe200078e000c */
[----:B------:R-:W-:Y:S01]  /*eec0*/  SHF.L.U32 R18, R7, R18, RZ ;  /* 0x0000001207127219 */ /* 0x000fe200000006ff */
[----:B------:R-:W0:Y:S01]  /*eed0*/  LDC R23, c[0x0][0x638] ;  /* 0x00018e00ff177b82 */ /* 0x000e220000000800 */
[----:B------:R-:W-:-:S07]  /*eee0*/  LOP3.LUT R19, RZ, R5, RZ, 0x33, !PT ;  /* 0x00000005ff137212 */ /* 0x000fce00078e33ff */
[----:B------:R-:W0:Y:S01]  /*eef0*/  LDC R24, c[0x0][0x610] ;  /* 0x00018400ff187b82 */ /* 0x000e220000000800 */
[----:B--2---:R-:W-:Y:S05]  /*ef00*/  @!P0 BRA `(.L_x_300) ;  /* 0x0000000000288947 */ /* 0x004fea0003800000 */
[----:B------:R-:W2:Y:S02]  /*ef10*/  LDC R7, c[0x0][0x64c] ;  /* 0x00019300ff077b82 */ /* 0x000ea40000000800 */
[----:B--2---:R-:W-:-:S05]  /*ef20*/  IADD3 R7, P0, R12, R7, RZ ;  /* 0x000000070c077210 */ /* 0x004fca0007f1e0ff */
        /* <DEDUP_REMOVED lines=8> */
.L_x_300:
[----:B---3--:R-:W-:Y:S01]  /*efb0*/  SHF.R.U64 R0, R2, R22, R3 ;  /* 0x0000001602007219 */ /* 0x008fe20000001203 */
[----:B0-----:R-:W-:Y:S01]  /*efc0*/  VIADD R7, R14, 0xffffffff ;  /* 0xffffffff0e077836 */ /* 0x001fe20000000000 */
[----:B------:R-:W-:Y:S01]  /*efd0*/  LOP3.LUT R5, R8, R19, RZ, 0xc0, !PT ;  /* 0x0000001308057212 */ /* 0x000fe200078ec0ff */
[----:B------:R-:W-:Y:S02]  /*efe0*/  IMAD.MOV R13, RZ, RZ, -R13 ;  /* 0x000000ffff0d7224 */ /* 0x000fe400078e0a0d */
[----:B------:R-:W-:Y:S02]  /*eff0*/  IMAD.MOV R3, RZ, RZ, -R0 ;  /* 0x000000ffff037224 */ /* 0x000fe400078e0a00 */
[----:B------:R-:W-:Y:S01]  /*f000*/  IMAD R2, R18, R0, R5 ;  /* 0x0000000012027224 */ /* 0x000fe200078e0205 */
[----:B------:R-:W-:Y:S01]  /*f010*/  LOP3.LUT R5, R10, R7, RZ, 0xc0, !PT ;  /* 0x000000070a057212 */ /* 0x000fe200078ec0ff */
[----:B------:R-:W-:Y:S02]  /*f020*/  @P2 IMAD R17, R15, R13, R16 ;  /* 0x0000000d0f112224 */ /* 0x000fe400078e0210 */
[----:B------:R-:W-:-:S02]  /*f030*/  IMAD R0, R3, R23, R12 ;  /* 0x0000001703007224 */ /* 0x000fc400078e020c */
[----:B------:R-:W-:Y:S02]  /*f040*/  IMAD.MOV.U32 R4, RZ, RZ, 0x1 ;  /* 0x00000001ff047424 */ /* 0x000fe400078e00ff */
[----:B------:R-:W-:Y:S02]  /*f050*/  IMAD R2, R2, R24, R17 ;  /* 0x0000001802027224 */ /* 0x000fe400078e0211 */
[----:B------:R-:W-:Y:S01]  /*f060*/  IMAD R3, R0, R14, R5 ;  /* 0x0000000e00037224 */ /* 0x000fe200078e0205 */
[----:B------:R-:W-:-:S04]  /*f070*/  PRMT R0, R4, 0x7610, R0 ;  /* 0x0000761004007816 */ /* 0x000fc80000000000 */
[----:B------:R-:W-:Y:S02]  /*f080*/  SEL R4, R3, R2, !P2 ;  /* 0x0000000203047207 */ /* 0x000fe40005000000 */
[----:B------:R-:W-:-:S03]  /*f090*/  SEL R2, R2, R3, !P2 ;  /* 0x0000000302027207 */ /* 0x000fc60005000000 */
[----:B------:R2:W-:Y:S04]  /*f0a0*/  STL [R1+0x8c], R4 ;  /* 0x00008c0401007387 */ /* 0x0005e80000100800 */
[----:B------:R2:W-:Y:S04]  /*f0b0*/  STL [R1+0x78], R11 ;  /* 0x0000780b01007387 */ /* 0x0005e80000100800 */
[----:B------:R2:W-:Y:S02]  /*f0c0*/  STL [R1+0x88], R2 ;  /* 0x0000880201007387 */ /* 0x0005e40000100800 */
.L_x_298:
[----:B------:R-:W-:Y:S01]  /*f0d0*/  LOP3.LUT P0, RZ, R0, 0xff, RZ, 0xc0, !PT ;  /* 0x000000ff00ff7812 */ /* 0x000fe2000780c0ff */
[----:B------:R-:W-:-:S12]  /*f0e0*/  ULOP3.LUT UR31, UR31, 0x1, URZ, 0x3c, !UPT ;  /* 0x000000011f1f7892 */ /* 0x000fd8000f8e3c3f */
[----:B------:R-:W-:Y:S05]  /*f0f0*/  @P0 BRA `(.L_x_301) ;  /* 0xffffff2400a40947 */ /* 0x000fea000383ffff */
[----:B------:R-:W-:Y:S05]  /*f100*/  EXIT ;  /* 0x000000000000794d */ /* 0x000fea0003800000 */
.L_x_17:
[----:B------:R-:W-:-:S08]  /*f110*/  ISETP.NE.AND P0, PT, RZ, UR6, PT ;  /* 0x00000006ff007c0c */ /* 0x000fd0000bf05270 */
[----:B0123--:R-:W0:-:S00]  /*f120*/  USETMAXREG.DEALLOC.CTAPOOL 0x28 ;  /* 0x00000028000079c8 */ /* 0x00fe0000080e0500 */
[----:B------:R-:W-:Y:S05]  /*f130*/  @P0 EXIT ;  /* 0x000000000000094d */ /* 0x000fea0003800000 */
[----:B0-----:R-:W-:Y:S01]  /*f140*/  LOP3.LUT P0, RZ, R0, 0xff, RZ, 0xc0, !PT ;  /* 0x000000ff00ff7812 */ /* 0x001fe2000780c0ff */
[----:B------:R-:W-:Y:S02]  /*f150*/  IMAD.MOV.U32 R0, RZ, RZ, 0x1 ;  /* 0x00000001ff007424 */ /* 0x000fe400078e00ff */
[----:B------:R-:W-:-:S10]  /*f160*/  IMAD.MOV.U32 R10, RZ, RZ, RZ ;  /* 0x000000ffff0a7224 */ /* 0x000fd400078e00ff */
[----:B------:R-:W-:Y:S05]  /*f170*/  @!P0 BRA `(.L_x_302) ;  /* 0x0000000c00608947 */ /* 0x000fea0003800000 */
[----:B------:R-:W0:Y:S01]  /*f180*/  S2R R8, SR_CgaCtaId ;  /* 0x0000000000087919 */ /* 0x000e220000008800 */
[----:B------:R-:W-:Y:S01]  /*f190*/  LOP3.LUT P0, RZ, R2, 0x1f, RZ, 0xc0, !PT ;  /* 0x0000001f02ff7812 */ /* 0x000fe2000780c0ff */
[----:B------:R-:W-:Y:S01]  /*f1a0*/  ULDC UR5, c[0x0][0x658] ;  /* 0x0001960000057ab9 */ /* 0x000fe20000000800 */
[----:B------:R-:W-:Y:S01]  /*f1b0*/  UMOV UR6, 0xffffffff ;  /* 0xffffffff00067882 */ /* 0x000fe20000000000 */
[----:B------:R-:W-:Y:S01]  /*f1c0*/  BSSY B0, `(.L_x_302) ;  /* 0x00000d3000007945 */ /* 0x000fe20003800000 */
[----:B------:R-:W-:Y:S01]  /*f1d0*/  USHF.L.U32 UR6, UR6, UR5, URZ ;  /* 0x0000000506067299 */ /* 0x000fe2000800063f */
[C---:B------:R-:W-:Y:S01]  /*f1e0*/  ISETP.NE.AND P3, PT, R3.reuse, RZ, PT ;  /* 0x000000ff0300720c */ /* 0x040fe20003f65270 */
[----:B------:R-:W-:Y:S01]  /*f1f0*/  IMAD.MOV.U32 R11, RZ, RZ, 0x1 ;  /* 0x00000001ff0b7424 */ /* 0x000fe200078e00ff */
[----:B------:R-:W-:Y:S01]  /*f200*/  ISETP.NE.OR P0, PT, R3, RZ, !P0 ;  /* 0x000000ff0300720c */ /* 0x000fe20004705670 */
[----:B------:R-:W-:Y:S01]  /*f210*/  IMAD.MOV.U32 R0, RZ, RZ, 0x1 ;  /* 0x00000001ff007424 */ /* 0x000fe200078e00ff */
[----:B------:R-:W-:Y:S01]  /*f220*/  ULDC UR4, c[0x0][0x600] ;  /* 0x0001800000047ab9 */ /* 0x000fe20000000800 */
[----:B------:R-:W-:Y:S01]  /*f230*/  IMAD.MOV.U32 R10, RZ, RZ, RZ ;  /* 0x000000ffff0a7224 */ /* 0x000fe200078e00ff */
[----:B------:R-:W-:Y:S01]  /*f240*/  UMOV UR7, 0x1 ;  /* 0x0000000100077882 */ /* 0x000fe20000000000 */
[----:B------:R-:W-:-:S02]  /*f250*/  UIADD3 UR26, UR14, 0x1, URZ ;  /* 0x000000010e1a7890 */ /* 0x000fc4000fffe03f */
[----:B------:R-:W-:Y:S02]  /*f260*/  ULOP3.LUT UR27, UR13, 0x2, URZ, 0xfc, !UPT ;  /* 0x000000020d1b7892 */ /* 0x000fe4000f8efc3f */
[----:B------:R-:W-:Y:S02]  /*f270*/  UIADD3 UR4, UR4, -0x1, URZ ;  /* 0xffffffff04047890 */ /* 0x000fe4000fffe03f */
[----:B------:R-:W-:Y:S02]  /*f280*/  USHF.L.U32 UR22, UR7, UR5, URZ ;  /* 0x0000000507167299 */ /* 0x000fe4000800063f */
[----:B------:R-:W-:Y:S01]  /*f290*/  ULOP3.LUT UR19, URZ, UR6, URZ, 0x33, !UPT ;  /* 0x000000063f137292 */ /* 0x000fe2000f8e333f */
[----:B------:R-:W-:Y:S01]  /*f2a0*/  ULDC.64 UR24, c[0x0][0x198] ;  /* 0x0000660000187ab9 */ /* 0x000fe20000000a00 */
[C---:B0-----:R-:W-:Y:S02]  /*f2b0*/  IMAD.SHL.U32 R9, R8.reuse, 0x80, RZ ;  /* 0x0000008008097824 */ /* 0x041fe400078e00ff */
[----:B------:R-:W-:-:S03]  /*f2c0*/  IMAD.SHL.U32 R8, R8, 0x2000, RZ ;  /* 0x0000200008087824 */ /* 0x000fc600078e00ff */
[----:B------:R-:W-:Y:S02]  /*f2d0*/  LOP3.LUT R9, R9, 0x80, RZ, 0xc0, !PT ;  /* 0x0000008009097812 */ /* 0x000fe400078ec0ff */
[----:B------:R-:W-:-:S07]  /*f2e0*/  LOP3.LUT R8, R8, 0x2000, RZ, 0xc0, !PT ;  /* 0x0000200008087812 */ /* 0x000fce00078ec0ff */
.L_x_314:
[----:B------:R-:W-:-:S03]  /*f2f0*/  UMOV UR5, 0xffffffff ;  /* 0xffffffff00057882 */ /* 0x000fc60000000000 */
[----:B01----:R-:W-:Y:S05]  /*f300*/  BRA.DIV UR5, `(.L_x_303) ;  /* 0x0000001205047947 */ /* 0x003fea000b800000 */
[----:B------:R-:W-:-:S13]  /*f310*/  ELECT P1, URZ, PT ;  /* 0x00000000003f782f */ /* 0x000fda0003820000 */
.L_x_326:
[----:B------:R-:W0:Y:S01]  /*f320*/  LDC R2, c[0x0][0x28c] ;  /* 0x0000a300ff027b82 */ /* 0x000e220000000800 */
[----:B------:R-:W-:Y:S01]  /*f330*/  BSSY B1, `(.L_x_304) ;  /* 0x000003d000017945 */ /* 0x000fe20003800000 */
[----:B0-----:R-:W-:-:S13]  /*f340*/  ISETP.LT.OR P1, PT, R2, 0x1, !P1 ;  /* 0x000000010200780c */ /* 0x001fda0004f21670 */
[----:B------:R-:W-:Y:S05]  /*f350*/  @P1 BRA `(.L_x_305) ;  /* 0x0000000000e81947 */ /* 0x000fea0003800000 */
[----:B------:R-:W2:Y:S04]  /*f360*/  LDL.LU R4, [R1+0x8c] ;  /* 0x00008c0001047983 */ /* 0x000ea80000300800 */
[----:B------:R-:W3:Y:S01]  /*f370*/  LDL.LU R3, [R1+0x88] ;  /* 0x0000880001037983 */ /* 0x000ee20000300800 */
[----:B------:R-:W-:Y:S02]  /*f380*/  IMAD.MOV.U32 R14, RZ, RZ, RZ ;  /* 0x000000ffff0e7224 */ /* 0x000fe400078e00ff */
[----:B------:R-:W-:Y:S02]  /*f390*/  IMAD.U32 R15, RZ, RZ, UR26 ;  /* 0x0000001aff0f7e24 */ /* 0x000fe4000f8e00ff */
[----:B------:R-:W-:Y:S02]  /*f3a0*/  IMAD.MOV.U32 R2, RZ, RZ, R0 ;  /* 0x000000ffff027224 */ /* 0x000fe400078e0000 */
[----:B--2---:R-:W-:-:S02]  /*f3b0*/  IMAD R6, R4, 0x100, R9 ;  /* 0x0000010004067824 */ /* 0x004fc400078e0209 */
[----:B---3--:R-:W-:Y:S02]  /*f3c0*/  IMAD.SHL.U32 R7, R3, 0x40, RZ ;  /* 0x0000004003077824 */ /* 0x008fe400078e00ff */
[----:B------:R-:W-:-:S07]  /*f3d0*/  IMAD.MOV.U32 R3, RZ, RZ, R10 ;  /* 0x000000ffff037224 */ /* 0x000fce00078e000a */
.L_x_309:
[----:B------:R-:W0:Y:S01]  /*f3e0*/  S2R R5, SR_CgaCtaId ;  /* 0x0000000000057919 */ /* 0x000e220000008800 */
[----:B------:R-:W-:-:S04]  /*f3f0*/  MOV R4, 0x400 ;  /* 0x0000040000047802 */ /* 0x000fc80000000f00 */
[----:B0-----:R-:W-:Y:S02]  /*f400*/  LEA R12, R5, R4, 0x18 ;  /* 0x00000004050c7211 */ /* 0x001fe400078ec0ff */
[----:B------:R-:W-:Y:S01]  /*f410*/  SHF.L.U32 R4, R2, 0x1f, RZ ;  /* 0x0000001f02047819 */ /* 0x000fe200000006ff */
[----:B------:R-:W0:Y:S02]  /*f420*/  @!P3 LDC R5, c[0x0][0x500] ;  /* 0x00014000ff05bb82 */ /* 0x000e240000000800 */
[----:B------:R-:W-:-:S04]  /*f430*/  IMAD R13, R3, 0x8, R12 ;  /* 0x00000008030d7824 */ /* 0x000fc800078e020c */
[----:B------:R-:W1:Y:S02]  /*f440*/  SYNCS.PHASECHK.TRANS64.TRYWAIT P1, [R13+URZ+0x18], R4 ;  /* 0x000018040d0075a7 */ /* 0x000e64000802017f */
[----:B-1----:R-:W-:Y:S05]  /*f450*/  @!P1 BRA `(.L_x_306) ;  /* 0x0000000c00d09947 */ /* 0x002fea0003800000 */
.L_x_327:
[----:B------:R-:W-:Y:S01]  /*f460*/  UPRMT UR5, UR27, 0x9910, URZ ;  /* 0x000099101b057896 */ /* 0x000fe2000800003f */
[----:B0-----:R0:W-:Y:S03]  /*f470*/  @!P3 SYNCS.ARRIVE.TRANS64 RZ, [R13+URZ], R5 ;  /* 0x000000050dffb9a7 */ /* 0x0011e6000800003f */
[----:B------:R-:W-:-:S06]  /*f480*/  UISETP.NE.AND UP0, UPT, UR5, 0x2, UPT ;  /* 0x000000020500788c */ /* 0x000fcc000bf05270 */
[----:B------:R-:W-:-:S13]  /*f490*/  PLOP3.LUT P1, PT, PT, PT, UP0, 0x80, 0x0 ;  /* 0x000000000000781c */ /* 0x000fda0003f2f008 */
[----:B0-----:R-:W-:Y:S05]  /*f4a0*/  @P1 BRA `(.L_x_307) ;  /* 0x0000000000041947 */ /* 0x001fea0003800000 */
[----:B------:R-:W-:Y:S01]  /*f4b0*/  BPT.TRAP 0x1 ;  /* 0x000000040000795c */ /* 0x000fe20000300000 */
.L_x_307:
[----:B------:R-:W-:Y:S05]  /*f4c0*/  @P0 BRA `(.L_x_308) ;  /* 0x0000000000040947 */ /* 0x000fea0003800000 */
[----:B------:R-:W-:Y:S01]  /*f4d0*/  BPT.TRAP 0x1 ;  /* 0x000000040000795c */ /* 0x000fe20000300000 */
.L_x_308:
[----:B------:R-:W2:Y:S01]  /*f4e0*/  LDL R16, [R1+0x78] ;  /* 0x0000780001107983 */ /* 0x000ea20000100800 */
[C---:B-1----:R-:W-:Y:S01]  /*f4f0*/  IMAD R4, R3.reuse, 0x1000, R12 ;  /* 0x0000100003047824 */ /* 0x042fe200078e020c */
[----:B------:R-:W-:Y:S01]  /*f500*/  R2UR UR18, R12 ;  /* 0x000000000c1272ca */ /* 0x000fe200000e0000 */
[----:B------:R-:W-:Y:S01]  /*f510*/  IMAD R5, R3, 0x4000, R8 ;  /* 0x0000400003057824 */ /* 0x000fe200078e0208 */
[----:B------:R-:W-:Y:S01]  /*f520*/  R2UR UR9, R13 ;  /* 0x000000000d0972ca */ /* 0x000fe200000e0000 */
[----:B------:R-:W-:Y:S01]  /*f530*/  VIADD R15, R15, 0xffffffff ;  /* 0xffffffff0f0f7836 */ /* 0x000fe20000000000 */
[----:B------:R-:W-:Y:S01]  /*f540*/  R2UR UR5, R4 ;  /* 0x00000000040572ca */ /* 0x000fe200000e0000 */
[----:B------:R-:W-:Y:S01]  /*f550*/  UIADD3 UR6, UP0, UR24, 0xf0, URZ ;  /* 0x000000f018067890 */ /* 0x000fe2000ff1e03f */
[----:B------:R-:W-:Y:S01]  /*f560*/  R2UR UR8, R5 ;  /* 0x00000000050872ca */ /* 0x000fe200000e0000 */
[----:B------:R-:W-:Y:S01]  /*f570*/  UIADD3 UR28, UP1, UR24, 0x1f0, URZ ;  /* 0x000001f0181c7890 */ /* 0x000fe2000ff3e03f */
[----:B------:R-:W-:Y:S01]  /*f580*/  R2UR UR11, R7 ;  /* 0x00000000070b72ca */ /* 0x000fe200000e0000 */
[----:B------:R-:W-:Y:S01]  /*f590*/  UIADD3.X UR7, URZ, UR25, URZ, UP0, !UPT ;  /* 0x000000193f077290 */ /* 0x000fe200087fe43f */
[----:B------:R-:W-:Y:S01]  /*f5a0*/  R2UR UR10, R14 ;  /* 0x000000000e0a72ca */ /* 0x000fe200000e0000 */
[----:B------:R-:W-:Y:S01]  /*f5b0*/  VIADD R3, R3, 0x1 ;  /* 0x0000000103037836 */ /* 0x000fe20000000000 */
[----:B------:R-:W-:Y:S01]  /*f5c0*/  R2UR UR23, R6 ;  /* 0x00000000061772ca */ /* 0x000fe200000e0000 */
[----:B------:R-:W-:Y:S01]  /*f5d0*/  UIADD3.X UR29, URZ, UR25, URZ, UP1, !UPT ;  /* 0x000000193f1d7290 */ /* 0x000fe20008ffe43f */
[----:B------:R-:W-:Y:S01]  /*f5e0*/  ISETP.GT.AND P4, PT, R15, 0x1, PT ;  /* 0x000000010f00780c */ /* 0x000fe20003f84270 */
[----:B------:R-:W-:Y:S01]  /*f5f0*/  UMOV UR16, 0x0 ;  /* 0x0000000000107882 */ /* 0x000fe20000000000 */
[----:B------:R-:W-:Y:S01]  /*f600*/  UMOV UR17, 0x10000000 ;  /* 0x1000000000117882 */ /* 0x000fe20000000000 */
[----:B------:R-:W-:Y:S01]  /*f610*/  UIADD3 UR5, UR5, 0x100, URZ ;  /* 0x0000010005057890 */ /* 0x000fe2000fffe03f */
[----:B------:R-:W-:Y:S01]  /*f620*/  ISETP.NE.AND P1, PT, R3, 0x3, PT ;  /* 0x000000030300780c */ /* 0x000fe20003f25270 */
[----:B------:R-:W-:Y:S01]  /*f630*/  UIADD3 UR18, UR18, 0x3100, UR8 ;  /* 0x0000310012127890 */ /* 0x000fe2000fffe008 */
[----:B------:R-:W-:Y:S01]  /*f640*/  VIADD R14, R14, 0x40 ;  /* 0x000000400e0e7836 */ /* 0x000fe20000000000 */
[----:B------:R-:W-:Y:S01]  /*f650*/  UMOV UR30, 0x30000 ;  /* 0x00030000001e7882 */ /* 0x000fe20000000000 */
[----:B------:R-:W-:-:S02]  /*f660*/  SEL R5, RZ, 0x1, P1 ;  /* 0x00000001ff057807 */ /* 0x000fc40000800000 */
[----:B------:R-:W-:Y:S01]  /*f670*/  UMOV UR8, UR5 ;  /* 0x0000000500087c82 */ /* 0x000fe20008000000 */
[----:B------:R-:W-:Y:S02]  /*f680*/  SEL R3, R3, RZ, P1 ;  /* 0x000000ff03037207 */ /* 0x000fe40000800000 */
[----:B------:R-:W-:Y:S02]  /*f690*/  LOP3.LUT R2, R2, R5, RZ, 0x3c, !PT ;  /* 0x0000000502027212 */ /* 0x000fe400078e3cff */
[----:B--2---:R-:W-:-:S13]  /*f6a0*/  R2UR UR12, R16 ;  /* 0x00000000100c72ca */ /* 0x004fda00000e0000 */
[----:B------:R0:W-:Y:S02]  /*f6b0*/  UTMALDG.3D [UR8], [UR6], desc[UR16] ;  /* 0x00001008060075b4 */ /* 0x0001e40008011000 */
[----:B0-----:R-:W-:Y:S01]  /*f6c0*/  UMOV UR11, UR23 ;  /* 0x00000017000b7c82 */ /* 0x001fe20008000000 */
[----:B------:R-:W-:Y:S02]  /*f6d0*/  UMOV UR8, UR18 ;  /* 0x0000001200087c82 */ /* 0x000fe40008000000 */
[----:B------:R0:W-:Y:S02]  /*f6e0*/  UTMALDG.3D.MULTICAST [UR8], [UR28], UR30, desc[UR16] ;  /* 0x000010081c0073b4 */ /* 0x0001e4000801181e */
[----:B0-----:R-:W-:Y:S05]  /*f6f0*/  @P4 BRA `(.L_x_309) ;  /* 0xfffffffc00384947 */ /* 0x001fea000383ffff */
.L_x_305:
[----:B------:R-:W-:Y:S05]  /*f700*/  BSYNC B1 ;  /* 0x0000000000017941 */ /* 0x000fea0003800000 */
.L_x_304:
[----:B------:R-:W2:Y:S01]  /*f710*/  LDL.LU R17, [R1+0x80] ;  /* 0x0000800001117983 */ /* 0x000ea20000300800 */
[----:B------:R-:W-:Y:S01]  /*f720*/  LOP3.LUT P5, RZ, R11, 0xff, RZ, 0xc0, !PT ;  /* 0x000000ff0bff7812 */ /* 0x000fe200078ac0ff */
[----:B------:R-:W-:Y:S01]  /*f730*/  VIADD R10, R10, UR14 ;  /* 0x0000000e0a0a7c36 */ /* 0x000fe20008000000 */
[----:B------:R-:W-:Y:S01]  /*f740*/  UISETP.GE.U32.AND UP0, UPT, UR14, 0x3, UPT ;  /* 0x000000030e00788c */ /* 0x000fe2000bf06070 */
[----:B------:R-:W3:Y:S01]  /*f750*/  LDL.LU R16, [R1+0x84] ;  /* 0x0000840001107983 */ /* 0x000ee20000300800 */
[----:B------:R-:W-:Y:S01]  /*f760*/  IMAD.U32 R5, RZ, RZ, UR14 ;  /* 0x0000000eff057e24 */ /* 0x000fe2000f8e00ff */
[----:B------:R-:W-:Y:S01]  /*f770*/  ULDC.64 UR6, c[0x0][0x650] ;  /* 0x0001940000067ab9 */ /* 0x000fe20000000a00 */
[----:B------:R-:W-:Y:S01]  /*f780*/  ISETP.GT.U32.AND P1, PT, R10, 0x2, PT ;  /* 0x000000020a00780c */ /* 0x000fe20003f24070 */
[----:B------:R-:W-:Y:S01]  /*f790*/  BSSY B1, `(.L_x_310) ;  /* 0x0000073000017945 */ /* 0x000fe20003800000 */
[----:B------:R-:W-:Y:S02]  /*f7a0*/  PLOP3.LUT P4, PT, PT, PT, UP0, 0x80, 0x0 ;  /* 0x000000000000781c */ /* 0x000fe40003f8f008 */
[----:B------:R-:W-:-:S02]  /*f7b0*/  ISETP.LT.U32.AND P1, PT, R5, 0x3, P1 ;  /* 0x000000030500780c */ /* 0x000fc40000f21070 */
[----:B------:R-:W-:Y:S01]  /*f7c0*/  PRMT R11, RZ, 0x7610, R11 ;  /* 0x00007610ff0b7816 */ /* 0x000fe2000000000b */
[----:B------:R-:W0:Y:S01]  /*f7d0*/  @P5 S2R R3, SR_CgaCtaId ;  /* 0x0000000000035919 */ /* 0x000e220000008800 */
[----:B------:R-:W-:-:S04]  /*f7e0*/  @P5 MOV R2, 0x400 ;  /* 0x0000040000025802 */ /* 0x000fc80000000f00 */
[----:B0-----:R-:W-:Y:S01]  /*f7f0*/  @P5 LEA R4, R3, R2, 0x18 ;  /* 0x0000000203045211 */ /* 0x001fe200078ec0ff */
[----:B------:R-:W-:-:S03]  /*f800*/  IMAD.WIDE.U32 R2, R10, -0x55555555, RZ ;  /* 0xaaaaaaab0a027825 */ /* 0x000fc600078e00ff */
[----:B------:R0:W-:Y:S02]  /*f810*/  @P5 SYNCS.ARRIVE.TRANS64.A1T0 RZ, [R4+URZ+0x68], RZ ;  /* 0x000068ff04ff59a7 */ /* 0x0001e4000810003f */
[----:B------:R-:W-:Y:S02]  /*f820*/  SHF.R.U32.HI R5, RZ, 0x1, R3 ;  /* 0x00000001ff057819 */ /* 0x000fe40000011603 */
[----:B------:R-:W-:Y:S02]  /*f830*/  SEL R3, RZ, 0x1, !P1 ;  /* 0x00000001ff037807 */ /* 0x000fe40004800000 */
[----:B------:R-:W-:Y:S01]  /*f840*/  PRMT R2, RZ, 0x7610, R2 ;  /* 0x00007610ff027816 */ /* 0x000fe20000000002 */
[----:B------:R-:W-:Y:S01]  /*f850*/  IMAD R10, R5, -0x3, R10 ;  /* 0xfffffffd050a7824 */ /* 0x000fe200078e020a */
[----:B------:R-:W-:Y:S01]  /*f860*/  LOP3.LUT R0, R0, R3, RZ, 0x3c, !PT ;  /* 0x0000000300007212 */ /* 0x000fe200078e3cff */
[----:B0-----:R-:W-:Y:S02]  /*f870*/  IMAD.MOV.U32 R4, RZ, RZ, -0x1 ;  /* 0xffffffffff047424 */ /* 0x001fe400078e00ff */
[----:B------:R-:W-:Y:S01]  /*f880*/  IMAD.MOV.U32 R3, RZ, RZ, -0x1 ;  /* 0xffffffffff037424 */ /* 0x000fe200078e00ff */
[----:B------:R-:W-:Y:S01]  /*f890*/  @P4 LOP3.LUT R0, R0, 0x1, R5, 0x78, !PT ;  /* 0x0000000100004812 */ /* 0x000fe200078e7805 */
[----:B------:R-:W-:Y:S01]  /*f8a0*/  IMAD.MOV.U32 R5, RZ, RZ, -0x1 ;  /* 0xffffffffff057424 */ /* 0x000fe200078e00ff */
[----:B---3--:R-:W-:-:S04]  /*f8b0*/  IADD3 R16, P5, R16, UR20, RZ ;  /* 0x0000001410107c10 */ /* 0x008fc8000ffbe0ff */
[----:B--2---:R-:W-:Y:S01]  /*f8c0*/  IADD3.X R17, R17, UR15, RZ, P5, !PT ;  /* 0x0000000f11117c10 */ /* 0x004fe2000affe4ff */
[----:B------:R0:W-:Y:S01]  /*f8d0*/  STL [R1+0x84], R16 ;  /* 0x0000841001007387 */ /* 0x0001e20000100800 */
[----:B------:R-:W-:-:S03]  /*f8e0*/  ISETP.GE.U32.AND P1, PT, R16, UR6, PT ;  /* 0x0000000610007c0c */ /* 0x000fc6000bf26070 */
[----:B------:R0:W-:Y:S01]  /*f8f0*/  STL [R1+0x80], R17 ;  /* 0x0000801101007387 */ /* 0x0001e20000100800 */
[----:B------:R-:W-:-:S03]  /*f900*/  ISETP.GE.U32.AND.EX P1, PT, R17, UR7, PT, P1 ;  /* 0x0000000711007c0c */ /* 0x000fc6000bf26110 */
[----:B------:R0:W-:Y:S04]  /*f910*/  STL [R1+0x88], R5 ;  /* 0x0000880501007387 */ /* 0x0001e80000100800 */
[----:B------:R0:W-:Y:S04]  /*f920*/  STL [R1+0x8c], R4 ;  /* 0x00008c0401007387 */ /* 0x0001e80000100800 */
[----:B------:R0:W-:Y:S02]  /*f930*/  STL [R1+0x78], R3 ;  /* 0x0000780301007387 */ /* 0x0001e40000100800 */
[----:B------:R-:W-:Y:S05]  /*f940*/  @P1 BRA `(.L_x_311) ;  /* 0x00000004005c1947 */ /* 0x000fea0003800000 */
[----:B------:R-:W-:Y:S01]  /*f950*/  ULDC.64 UR6, c[0x0][0x628] ;  /* 0x00018a0000067ab9 */ /* 0x000fe20000000a00 */
[----:B------:R-:W1:Y:S01]  /*f960*/  S2R R13, SR_CTAID.X ;  /* 0x00000000000d7919 */ /* 0x000e620000002500 */
[----:B------:R-:W-:Y:S01]  /*f970*/  ISETP.NE.U32.AND P1, PT, RZ, UR6, PT ;  /* 0x00000006ff007c0c */ /* 0x000fe2000bf25070 */
[----:B------:R-:W-:Y:S01]  /*f980*/  ULDC UR8, c[0x0][0x630] ;  /* 0x00018c0000087ab9 */ /* 0x000fe20000000800 */
[----:B------:R-:W-:Y:S01]  /*f990*/  IMAD.MOV.U32 R2, RZ, RZ, R16 ;  /* 0x000000ffff027224 */ /* 0x000fe200078e0010 */
[----:B------:R-:W2:Y:S01]  /*f9a0*/  S2R R12, SR_CTAID.Y ;  /* 0x00000000000c7919 */ /* 0x000ea20000002600 */
[----:B------:R-:W-:Y:S01]  /*f9b0*/  ISETP.NE.AND.EX P1, PT, RZ, UR7, PT, P1 ;  /* 0x00000007ff007c0c */ /* 0x000fe2000bf25310 */
[----:B0-----:R-:W-:-:S12]  /*f9c0*/  IMAD.MOV.U32 R3, RZ, RZ, R17 ;  /* 0x000000ffff037224 */ /* 0x001fd800078e0011 */
[----:B------:R-:W-:Y:S05]  /*f9d0*/  @!P1 BRA `(.L_x_312) ;  /* 0x0000000000289947 */ /* 0x000fea0003800000 */
[----:B------:R-:W-:Y:S02]  /*f9e0*/  ULDC UR5, c[0x0][0x634] ;  /* 0x00018d0000057ab9 */ /* 0x000fe40000000800 */
[----:B------:R-:W-:-:S05]  /*f9f0*/  IADD3 R7, P1, R16, UR5, RZ ;  /* 0x0000000510077c10 */ /* 0x000fca000ff3e0ff */
[----:B------:R-:W-:-:S04]  /*fa00*/  IMAD.X R15, RZ, RZ, R17, P1 ;  /* 0x000000ffff0f7224 */ /* 0x000fc800008e0611 */
[----:B------:R-:W-:-:S04]  /*fa10*/  IMAD.WIDE.U32 R4, R15, UR6, RZ ;  /* 0x000000060f047c25 */ /* 0x000fc8000f8e00ff */
[----:B------:R-:W-:-:S04]  /*fa20*/  IMAD.WIDE.U32 R4, P1, R7, UR7, R4 ;  /* 0x0000000707047c25 */ /* 0x000fc8000f820004 */
[----:B------:R-:W-:-:S04]  /*fa30*/  IMAD.WIDE.U32 R6, R7, UR6, RZ ;  /* 0x0000000607067c25 */ /* 0x000fc8000f8e00ff */
[----:B------:R-:W-:Y:S01]  /*fa40*/  IMAD.X R3, RZ, RZ, RZ, P1 ;  /* 0x000000ffff037224 */ /* 0x000fe200008e06ff */
[----:B------:R-:W-:Y:S01]  /*fa50*/  IADD3 RZ, P1, R7, R4, RZ ;  /* 0x0000000407ff7210 */ /* 0x000fe20007f3e0ff */
[----:B------:R-:W-:-:S04]  /*fa60*/  IMAD.MOV.U32 R2, RZ, RZ, R5 ;  /* 0x000000ffff027224 */ /* 0x000fc800078e0005 */
[----:B------:R-:W-:-:S08]  /*fa70*/  IMAD.WIDE.U32.X R2, R15, UR7, R2, P1 ;  /* 0x000000070f027c25 */ /* 0x000fd000088e0402 */
.L_x_312:
[--C-:B------:R-:W-:Y:S01]  /*fa80*/  SHF.R.U64 R6, R2, UR8, R3.reuse ;  /* 0x0000000802067c19 */ /* 0x100fe20008001203 */
[----:B------:R-:W-:Y:S01]  /*fa90*/  ULDC.64 UR6, c[0x0][0x620] ;  /* 0x0001880000067ab9 */ /* 0x000fe20000000a00 */
[----:B------:R-:W-:Y:S01]  /*faa0*/  SHF.R.U32.HI R2, RZ, UR8, R3 ;  /* 0x00000008ff027c19 */ /* 0x000fe20008011603 */
[----:B------:R-:W-:Y:S01]  /*fab0*/  IMAD.MOV.U32 R3, RZ, RZ, R17 ;  /* 0x000000ffff037224 */ /* 0x000fe200078e0011 */
[----:B------:R-:W-:Y:S01]  /*fac0*/  IADD3 R5, P1, RZ, -R6, RZ ;  /* 0x80000006ff057210 */ /* 0x000fe20007f3e0ff */
[----:B------:R-:W-:Y:S01]  /*fad0*/  ULDC UR5, c[0x0][0x150] ;  /* 0x0000540000057ab9 */ /* 0x000fe20000000800 */
[----:B-1----:R-:W-:Y:S01]  /*fae0*/  I2FP.F32.U32 R7, R13 ;  /* 0x0000000d00077245 */ /* 0x002fe20000201000 */
[----:B------:R-:W0:Y:S01]  /*faf0*/  LDC R18, c[0x0][0x144] ;  /* 0x00005100ff127b82 */ /* 0x000e220000000800 */
[----:B------:R-:W-:Y:S01]  /*fb00*/  ULDC.64 UR8, c[0x0][0x640] ;  /* 0x0001900000087ab9 */ /* 0x000fe20000000a00 */
[----:B------:R-:W-:Y:S01]  /*fb10*/  IMAD.X R2, RZ, RZ, ~R2, P1 ;  /* 0x000000ffff027224 */ /* 0x000fe200008e0e02 */
[----:B------:R-:W-:-:S03]  /*fb20*/  ISETP.NE.U32.AND P1, PT, RZ, UR8, PT ;  /* 0x00000008ff007c0c */ /* 0x000fc6000bf25070 */
[----:B------:R-:W-:Y:S01]  /*fb30*/  IMAD R4, R2, UR6, RZ ;  /* 0x0000000602047c24 */ /* 0x000fe2000f8e02ff */
[----:B------:R-:W-:Y:S01]  /*fb40*/  ISETP.NE.AND.EX P1, PT, RZ, UR9, PT, P1 ;  /* 0x00000009ff007c0c */ /* 0x000fe2000bf25310 */
[----:B------:R-:W-:Y:S01]  /*fb50*/  IMAD.MOV.U32 R2, RZ, RZ, R16 ;  /* 0x000000ffff027224 */ /* 0x000fe200078e0010 */
[----:B------:R-:W1:Y:S03]  /*fb60*/  LDC R15, c[0x0][0x148] ;  /* 0x00005200ff0f7b82 */ /* 0x000e660000000800 */
[----:B------:R-:W-:Y:S01]  /*fb70*/  IMAD.WIDE.U32 R2, R5, UR6, R2 ;  /* 0x0000000605027c25 */ /* 0x000fe2000f8e0002 */
[----:B------:R-:W-:-:S03]  /*fb80*/  ULDC UR6, c[0x0][0x154] ;  /* 0x0000550000067ab9 */ /* 0x000fc60000000800 */
[----:B------:R-:W-:Y:S02]  /*fb90*/  IMAD R5, R5, UR7, R4 ;  /* 0x0000000705057c24 */ /* 0x000fe4000f8e0204 */
[----:B------:R-:W-:Y:S01]  /*fba0*/  FMUL R4, R7, UR5 ;  /* 0x0000000507047c20 */ /* 0x000fe20008400000 */
[----:B------:R-:W-:Y:S01]  /*fbb0*/  ULDC UR5, c[0x0][0x618] ;  /* 0x0001860000057ab9 */ /* 0x000fe20000000800 */
[----:B------:R-:W-:Y:S01]  /*fbc0*/  ULDC UR7, c[0x0][0x608] ;  /* 0x0001820000077ab9 */ /* 0x000fe20000000800 */
[----:B------:R-:W-:-:S03]  /*fbd0*/  IMAD.IADD R3, R3, 0x1, R5 ;  /* 0x0000000103037824 */ /* 0x000fc600078e0205 */
[----:B------:R-:W3:Y:S02]  /*fbe0*/  F2I.U32.TRUNC.NTZ R4, R4 ;  /* 0x0000000400047305 */ /* 0x000ee4000020f000 */
[----:B------:R-:W-:Y:S02]  /*fbf0*/  SHF.R.U64 R7, R2, UR5, R3 ;  /* 0x0000000502077c19 */ /* 0x000fe40008001203 */
[----:B--2---:R-:W-:-:S05]  /*fc00*/  I2FP.F32.U32 R2, R12 ;  /* 0x0000000c00027245 */ /* 0x004fca0000201000 */
[----:B------:R-:W-:Y:S01]  /*fc10*/  FMUL R5, R2, UR6 ;  /* 0x0000000602057c20 */ /* 0x000fe20008400000 */
[----:B------:R-:W-:Y:S01]  /*fc20*/  SHF.R.U32.HI R2, RZ, UR5, R3 ;  /* 0x00000005ff027c19 */ /* 0x000fe20008011603 */
[----:B------:R-:W-:Y:S02]  /*fc30*/  ULDC UR5, c[0x0][0x658] ;  /* 0x0001960000057ab9 */ /* 0x000fe40000000800 */
[----:B------:R2:W4:Y:S01]  /*fc40*/  F2I.U32.TRUNC.NTZ R17, R5 ;  /* 0x0000000500117305 */ /* 0x000522000020f000 */
[--C-:B------:R-:W-:Y:S02]  /*fc50*/  SHF.R.U64 R16, R7, UR7, R2.reuse ;  /* 0x0000000707107c19 */ /* 0x100fe40008001202 */
[----:B------:R-:W-:Y:S01]  /*fc60*/  SHF.R.U32.HI R3, RZ, UR7, R2 ;  /* 0x00000007ff037c19 */ /* 0x000fe20008011602 */
[----:B---3--:R-:W-:-:S03]  /*fc70*/  IMAD.MOV R2, RZ, RZ, -R4 ;  /* 0x000000ffff027224 */ /* 0x008fc600078e0a04 */
[----:B------:R-:W-:Y:S01]  /*fc80*/  SHF.R.U64 R14, R16, UR5, R3 ;  /* 0x00000005100e7c19 */ /* 0x000fe20008001203 */
[----:B0-----:R-:W-:Y:S01]  /*fc90*/  IMAD R18, R18, R2, R13 ;  /* 0x0000000212127224 */ /* 0x001fe200078e020d */
[----:B------:R-:W-:-:S03]  /*fca0*/  SHF.R.U32.HI R4, RZ, UR5, R3 ;  /* 0x00000005ff047c19 */ /* 0x000fc60008011603 */
[----:B------:R-:W-:Y:S02]  /*fcb0*/  IMAD.MOV.U32 R2, RZ, RZ, R14 ;  /* 0x000000ffff027224 */ /* 0x000fe400078e000e */
[----:B------:R-:W-:Y:S01]  /*fcc0*/  IMAD.MOV.U32 R3, RZ, RZ, R4 ;  /* 0x000000ffff037224 */ /* 0x000fe200078e0004 */
[----:B--2-4-:R-:W-:Y:S06]  /*fcd0*/  @!P1 BRA `(.L_x_313) ;  /* 0x0000000000289947 */ /* 0x014fec0003800000 */
[----:B------:R-:W-:Y:S02]  /*fce0*/  ULDC UR5, c[0x0][0x64c] ;  /* 0x0001930000057ab9 */ /* 0x000fe40000000800 */
[----:B------:R-:W-:-:S05]  /*fcf0*/  IADD3 R3, P1, R14, UR5, RZ ;  /* 0x000000050e037c10 */ /* 0x000fca000ff3e0ff */
[----:B------:R-:W-:-:S04]  /*fd00*/  IMAD.X R13, RZ, RZ, R4, P1 ;  /* 0x000000ffff0d7224 */ /* 0x000fc800008e0604 */
[----:B------:R-:W-:-:S04]  /*fd10*/  IMAD.WIDE.U32 R4, R13, UR8, RZ ;  /* 0x000000080d047c25 */ /* 0x000fc8000f8e00ff */
[----:B------:R-:W-:-:S04]  /*fd20*/  IMAD.WIDE.U32 R4, P1, R3, UR9, R4 ;  /* 0x0000000903047c25 */ /* 0x000fc8000f820004 */
[----:B------:R-:W-:-:S04]  /*fd30*/  IMAD.WIDE.U32 R2, R3, UR8, RZ ;  /* 0x0000000803027c25 */ /* 0x000fc8000f8e00ff */
[----:B------:R-:W-:Y:S01]  /*fd40*/  IMAD.MOV.U32 R2, RZ, RZ, R5 ;  /* 0x000000ffff027224 */ /* 0x000fe200078e0005 */
[----:B------:R-:W-:Y:S01]  /*fd50*/  IADD3 RZ, P4, R3, R4, RZ ;  /* 0x0000000403ff7210 */ /* 0x000fe20007f9e0ff */
[----:B------:R-:W-:-:S04]  /*fd60*/  IMAD.X R3, RZ, RZ, RZ, P1 ;  /* 0x000000ffff037224 */ /* 0x000fc800008e06ff */
[----:B------:R-:W-:-:S08]  /*fd70*/  IMAD.WIDE.U32.X R2, R13, UR9, R2, P4 ;  /* 0x000000090d027c25 */ /* 0x000fd0000a0e0402 */
.L_x_313:
[----:B------:R-:W-:Y:S01]  /*fd80*/  ULDC UR5, c[0x0][0x648] ;  /* 0x0001920000057ab9 */ /* 0x000fe20000000800 */
[----:B------:R-:W-:Y:S01]  /*fd90*/  LOP3.LUT R16, R16, UR19, RZ, 0xc0, !PT ;  /* 0x0000001310107c12 */ /* 0x000fe2000f8ec0ff */
[----:B------:R-:W-:Y:S01]  /*fda0*/  IMAD.MOV R17, RZ, RZ, -R17 ;  /* 0x000000ffff117224 */ /* 0x000fe200078e0a11 */
[----:B------:R-:W-:Y:S01]  /*fdb0*/  SHF.R.U64 R3, R2, UR5, R3 ;  /* 0x0000000502037c19 */ /* 0x000fe20008001203 */
[----:B------:R-:W-:Y:S01]  /*fdc0*/  ULDC UR5, c[0x0][0x638] ;  /* 0x00018e0000057ab9 */ /* 0x000fe20000000800 */
[----:B------:R-:W-:Y:S01]  /*fdd0*/  LOP3.LUT R7, R7, UR4, RZ, 0xc0, !PT ;  /* 0x0000000407077c12 */ /* 0x000fe2000f8ec0ff */
[----:B-1----:R-:W-:Y:S01]  /*fde0*/  @P2 IMAD R18, R15, R17, R12 ;  /* 0x000000110f122224 */ /* 0x002fe200078e020c */
[----:B------:R-:W-:Y:S01]  /*fdf0*/  ULDC UR6, c[0x0][0x610] ;  /* 0x0001840000067ab9 */ /* 0x000fe20000000800 */
[----:B------:R-:W-:Y:S02]  /*fe00*/  IMAD.MOV R5, RZ, RZ, -R3 ;  /* 0x000000ffff057224 */ /* 0x000fe400078e0a03 */
[----:B------:R-:W-:-:S02]  /*fe10*/  IMAD R3, R3, UR22, R16 ;  /* 0x0000001603037c24 */ /* 0x000fc4000f8e0210 */
[----:B------:R-:W-:Y:S01]  /*fe20*/  IMAD R14, R5, UR5, R14 ;  /* 0x00000005050e7c24 */ /* 0x000fe2000f8e020e */
[----:B------:R-:W-:Y:S01]  /*fe30*/  ULDC UR5, c[0x0][0x600] ;  /* 0x0001800000057ab9 */ /* 0x000fe20000000800 */
[----:B------:R-:W-:Y:S02]  /*fe40*/  IMAD R3, R3, UR6, R18 ;  /* 0x0000000603037c24 */ /* 0x000fe4000f8e0212 */
[----:B------:R-:W-:Y:S02]  /*fe50*/  IMAD R14, R14, UR5, R7 ;  /* 0x000000050e0e7c24 */ /* 0x000fe4000f8e0207 */
[----:B------:R-:W-:-:S03]  /*fe60*/  IMAD.MOV.U32 R2, RZ, RZ, 0x1 ;  /* 0x00000001ff027424 */ /* 0x000fc600078e00ff */
[----:B------:R-:W-:Y:S02]  /*fe70*/  SEL R4, R14, R3, !P2 ;  /* 0x000000030e047207 */ /* 0x000fe40005000000 */
[----:B------:R-:W-:-:S03]  /*fe80*/  SEL R3, R3, R14, !P2 ;  /* 0x0000000e03037207 */ /* 0x000fc60005000000 */
[----:B------:R1:W-:Y:S04]  /*fe90*/  STL [R1+0x8c], R4 ;  /* 0x00008c0401007387 */ /* 0x0003e80000100800 */
[----:B------:R1:W-:Y:S04]  /*fea0*/  STL [R1+0x78], R6 ;  /* 0x0000780601007387 */ /* 0x0003e80000100800 */
[----:B------:R1:W-:Y:S02]  /*feb0*/  STL [R1+0x88], R3 ;  /* 0x0000880301007387 */ /* 0x0003e40000100800 */
.L_x_311:
[----:B------:R-:W-:Y:S05]  /*fec0*/  BSYNC B1 ;  /* 0x0000000000017941 */ /* 0x000fea0003800000 */
.L_x_310:
[----:B------:R-:W-:-:S13]  /*fed0*/  LOP3.LUT P1, RZ, R2, 0xff, RZ, 0xc0, !PT ;  /* 0x000000ff02ff7812 */ /* 0x000fda000782c0ff */
[----:B------:R-:W-:Y:S05]  /*fee0*/  @P1 BRA `(.L_x_314) ;  /* 0xfffffff400001947 */ /* 0x000fea000383ffff */
[----:B------:R-:W-:Y:S05]  /*fef0*/  BSYNC B0 ;  /* 0x0000000000007941 */ /* 0x000fea0003800000 */
.L_x_302:
[----:B------:R-:W-:-:S03]  /*ff00*/  UMOV UR5, 0xffffffff ;  /* 0xffffffff00057882 */ /* 0x000fc60000000000 */
[----:B------:R-:W-:Y:S05]  /*ff10*/  BRA.DIV UR5, `(.L_x_315) ;  /* 0x0000000605347947 */ /* 0x000fea000b800000 */
[----:B------:R-:W-:-:S13]  /*ff20*/  ELECT P0, URZ, PT ;  /* 0x00000000003f782f */ /* 0x000fda0003800000 */
.L_x_330:
[----:B------:R-:W-:Y:S04]  /*ff30*/  BSSY B0, `(.L_x_316) ;  /* 0x0000023000007945 */ /* 0x000fe80003800000 */
[----:B------:R-:W-:Y:S05]  /*ff40*/  @!P0 BRA `(.L_x_317) ;  /* 0x0000000000848947 */ /* 0x000fea0003800000 */
[----:B------:R-:W-:-:S04]  /*ff50*/  ULOP3.LUT UR5, UR13, 0x2, URZ, 0xfc, !UPT ;  /* 0x000000020d057892 */ /* 0x000fc8000f8efc3f */
[----:B------:R-:W-:-:S06]  /*ff60*/  UISETP.NE.AND UP0, UPT, UR5, 0x3, UPT ;  /* 0x000000030500788c */ /* 0x000fcc000bf05270 */
[----:B------:R-:W-:-:S13]  /*ff70*/  PLOP3.LUT P0, PT, PT, PT, UP0, 0x80, 0x0 ;  /* 0x000000000000781c */ /* 0x000fda0003f0f008 */
[----:B------:R-:W-:Y:S05]  /*ff80*/  @!P0 BRA `(.L_x_318) ;  /* 0x0000000000048947 */ /* 0x000fea0003800000 */
[----:B------:R-:W-:Y:S01]  /*ff90*/  BPT.TRAP 0x1 ;  /* 0x000000040000795c */ /* 0x000fe20000300000 */
.L_x_318:
[----:B01----:R-:W0:Y:S01]  /*ffa0*/  S2R R3, SR_CgaCtaId ;  /* 0x0000000000037919 */ /* 0x003e220000008800 */
[----:B------:R-:W-:-:S04]  /*ffb0*/  MOV R2, 0x400 ;  /* 0x0000040000027802 */ /* 0x000fc80000000f00 */
[----:B0-----:R-:W-:Y:S02]  /*ffc0*/  LEA R3, R3, R2, 0x18 ;  /* 0x0000000203037211 */ /* 0x001fe400078ec0ff */
[----:B------:R-:W-:-:S03]  /*ffd0*/  SHF.L.U32 R2, R0, 0x1f, RZ ;  /* 0x0000001f00027819 */ /* 0x000fc600000006ff */
[----:B------:R-:W-:-:S04]  /*ffe0*/  VIADD R3, R3, 0x18 ;  /* 0x0000001803037836 */ /* 0x000fc80000000000 */
[C---:B------:R-:W-:Y:S02]  /*fff0*/  IMAD R7, R10.reuse, 0x8, R3 ;  /* 0x000000080a077824 */ /* 0x040fe400078e0203 */
[----:B------:R-:W-:Y:S02]  /*10000*/  VIADD R10, R10, 0x1 ;  /* 0x000000010a0a7836 */ /* 0x000fe40000000000 */
[----:B------:R-:W0:Y:S03]  /*10010*/  SYNCS.PHASECHK.TRANS64.TRYWAIT P0, [R7+URZ], R2 ;  /* 0x00000002070075a7 */ /* 0x000e26000800017f */
[----:B------:R-:W-:-:S04]  /*10020*/  ISETP.NE.AND P1, PT, R10, 0x3, PT ;  /* 0x000000030a00780c */ /* 0x000fc80003f25270 */
[----:B------:R-:W-:Y:S02]  /*10030*/  SEL R5, RZ, 0x1, P1 ;  /* 0x00000001ff057807 */ /* 0x000fe40000800000 */
[----:B------:R-:W-:Y:S02]  /*10040*/  SEL R10, R10, RZ, P1 ;  /* 0x000000ff0a0a7207 */ /* 0x000fe40000800000 */
[----:B------:R-:W-:-:S03]  /*10050*/  LOP3.LUT R5, R0, R5, RZ, 0x3c, !PT ;  /* 0x0000000500057212 */ /* 0x000fc600078e3cff */
[----:B------:R-:W-:Y:S01]  /*10060*/  IMAD R9, R10, 0x8, R3 ;  /* 0x000000080a097824 */ /* 0x000fe200078e0203 */
[----:B------:R-:W-:Y:S01]  /*10070*/  SHF.L.U32 R4, R5, 0x1f, RZ ;  /* 0x0000001f05047819 */ /* 0x000fe200000006ff */
[----:B0-----:R-:W-:Y:S06]  /*10080*/  @!P0 BRA `(.L_x_319) ;  /* 0x0000000000fc8947 */ /* 0x001fec0003800000 */
.L_x_331:
[----:B------:R-:W1:Y:S01]  /*10090*/  SYNCS.PHASECHK.TRANS64.TRYWAIT P0, [R9+URZ], R4 ;  /* 0x00000004090075a7 */ /* 0x000e62000800017f */
[----:B------:R-:W-:-:S05]  /*100a0*/  VIADD R0, R10, 0x1 ;  /* 0x000000010a007836 */ /* 0x000fca0000000000 */
[----:B------:R-:W-:-:S04]  /*100b0*/  ISETP.NE.AND P1, PT, R0, 0x3, PT ;  /* 0x000000030000780c */ /* 0x000fc80003f25270 */
[----:B0-----:R-:W-:Y:S02]  /*100c0*/  SEL R2, RZ, 0x1, P1 ;  /* 0x00000001ff027807 */ /* 0x001fe40000800000 */
[----:B------:R-:W-:Y:S02]  /*100d0*/  SEL R0, R0, RZ, P1 ;  /* 0x000000ff00007207 */ /* 0x000fe40000800000 */
[----:B------:R-:W-:Y:S01]  /*100e0*/  LOP3.LUT R2, R5, R2, RZ, 0x3c, !PT ;  /* 0x0000000205027212 */ /* 0x000fe200078e3cff */
[----:B-1----:R-:W-:Y:S06]  /*100f0*/  @!P0 BRA `(.L_x_320) ;  /* 0x0000000000f48947 */ /* 0x002fec0003800000 */
.L_x_332:
[----:B------:R-:W-:Y:S01]  /*10100*/  IMAD R3, R0, 0x8, R3 ;  /* 0x0000000800037824 */ /* 0x000fe200078e0203 */
[----:B------:R-:W-:-:S07]  /*10110*/  SHF.L.U32 R0, R2, 0x1f, RZ ;  /* 0x0000001f02007819 */ /* 0x000fce00000006ff */
.L_x_321:
[----:B-1----:R1:W2:Y:S02]  /*10120*/  SYNCS.PHASECHK.TRANS64.TRYWAIT P0, [R3+URZ], R0 ;  /* 0x00000000030075a7 */ /* 0x0022a4000800017f */
[----:B--2---:R-:W-:Y:S05]  /*10130*/  @!P0 NANOSLEEP.SYNCS 0x989680 ;  /* 0x009896800000895d */ /* 0x004fea0003900000 */
[----:B------:R-:W2:Y:S02]  /*10140*/  @!P0 SYNCS.PHASECHK.TRANS64 P0, [R3+URZ], R0 ;  /* 0x00000000030085a7 */ /* 0x000ea4000800007f */
[----:B--2---:R-:W-:Y:S05]  /*10150*/  @!P0 BRA `(.L_x_321) ;  /* 0xfffffffc00f08947 */ /* 0x004fea000383ffff */
.L_x_317:
[----:B------:R-:W-:Y:S05]  /*10160*/  BSYNC B0 ;  /* 0x0000000000007941 */ /* 0x000fea0003800000 */
.L_x_316:
[----:B------:R-:W-:Y:S05]  /*10170*/  EXIT ;  /* 0x000000000000794d */ /* 0x000fea0003800000 */
.L_x_19:
[----:B----4-:R-:W-:-:S04]  /*10180*/  IMAD.U32 R3, RZ, RZ, UR17 ;  /* 0x00000011ff037e24 */ /* 0x010fc8000f8e00ff */
[----:B------:R4:W0:Y:S03]  /*10190*/  SYNCS.PHASECHK.TRANS64.TRYWAIT P0, [R3+URZ+-0x8], R0 ;  /* 0xfffff800030075a7 */ /* 0x000826000800017f */
[----:B0-----:R-:W-:Y:S05]  /*101a0*/  @!P0 NANOSLEEP.SYNCS 0x989680 ;  /* 0x009896800000895d */ /* 0x001fea0003900000 */
[----:B------:R-:W0:Y:S02]  /*101b0*/  @!P0 SYNCS.PHASECHK.TRANS64 P0, [R3+URZ+-0x8], R0 ;  /* 0xfffff800030085a7 */ /* 0x000e24000800007f */
[----:B0-----:R-:W-:Y:S05]  /*101c0*/  @!P0 BRA `(.L_x_19) ;  /* 0xfffffffc00ec8947 */ /* 0x001fea000383ffff */
[----:B------:R-:W-:Y:S05]  /*101d0*/  BRA `(.L_x_322) ;  /* 0xffffff14008c7947 */ /* 0x000fea000383ffff */
.L_x_24:
[----:B-1----:R-:W-:-:S04]  /*101e0*/  IMAD.U32 R3, RZ, RZ, UR6 ;  /* 0x00000006ff037e24 */ /* 0x002fc8000f8e00ff */
[----:B------:R1:W2:Y:S03]  /*101f0*/  SYNCS.PHASECHK.TRANS64.TRYWAIT P0, [R3+URZ], R0 ;  /* 0x00000000030075a7 */ /* 0x0002a6000800017f */
[----:B--2---:R-:W-:Y:S05]  /*10200*/  @!P0 NANOSLEEP.SYNCS 0x989680 ;  /* 0x009896800000895d */ /* 0x004fea0003900000 */
[----:B------:R-:W2:Y:S02]  /*10210*/  @!P0 SYNCS.PHASECHK.TRANS64 P0, [R3+URZ], R0 ;  /* 0x00000000030085a7 */ /* 0x000ea4000800007f */
[----:B--2---:R-:W-:Y:S05]  /*10220*/  @!P0 BRA `(.L_x_24) ;  /* 0xfffffffc00ec8947 */ /* 0x004fea000383ffff */
[----:B------:R-:W-:Y:S05]  /*10230*/  BRA `(.L_x_23) ;  /* 0xffffff1c00f47947 */ /* 0x000fea000383ffff */
.L_x_30:
[----:B-----5:R3:W-:Y:S02]  /*10240*/  STL [R1+0xa0], R0 ;  /* 0x0000a00001007387 */ /* 0x0207e40000100800 */
[----:B---3--:R-:W-:-:S04]  /*10250*/  IMAD.U32 R0, RZ, RZ, UR9 ;  /* 0x00000009ff007e24 */ /* 0x008fc8000f8e00ff */
[----:B------:R3:W4:Y:S03]  /*10260*/  SYNCS.PHASECHK.TRANS64.TRYWAIT P0, [R0+URZ], R229 ;  /* 0x000000e5000075a7 */ /* 0x000726000800017f */
[----:B----4-:R-:W-:Y:S05]  /*10270*/  @!P0 NANOSLEEP.SYNCS 0x989680 ;  /* 0x009896800000895d */ /* 0x010fea0003900000 */
[----:B------:R3:W4:Y:S02]  /*10280*/  @!P0 SYNCS.PHASECHK.TRANS64 P0, [R0+URZ], R229 ;  /* 0x000000e5000085a7 */ /* 0x000724000800007f */
[----:B---3--:R3:W5:Y:S02]  /*10290*/  LDL.LU R0, [R1+0xa0] ;  /* 0x0000a00001007983 */ /* 0x0087640000300800 */
[----:B---34-:R-:W-:Y:S05]  /*102a0*/  @!P0 BRA `(.L_x_30) ;  /* 0xfffffffc00e48947 */ /* 0x018fea000383ffff */
[----:B------:R-:W-:Y:S05]  /*102b0*/  BRA `(.L_x_29) ;  /* 0xffffff30005c7947 */ /* 0x000fea000383ffff */
.L_x_38:
[----:B0-----:R-:W-:-:S04]  /*102c0*/  IMAD.U32 R25, RZ, RZ, UR17 ;  /* 0x00000011ff197e24 */ /* 0x001fc8000f8e00ff */
[----:B------:R0:W3:Y:S03]  /*102d0*/  SYNCS.PHASECHK.TRANS64.TRYWAIT P0, [R25+URZ+0x8], R24 ;  /* 0x00000818190075a7 */ /* 0x0000e6000800017f */
[----:B---3--:R-:W-:Y:S05]  /*102e0*/  @!P0 NANOSLEEP.SYNCS 0x989680 ;  /* 0x009896800000895d */ /* 0x008fea0003900000 */
[----:B------:R-:W3:Y:S02]  /*102f0*/  @!P0 SYNCS.PHASECHK.TRANS64 P0, [R25+URZ+0x8], R24 ;  /* 0x00000818190085a7 */ /* 0x000ee4000800007f */
[----:B---3--:R-:W-:Y:S05]  /*10300*/  @!P0 BRA `(.L_x_38) ;  /* 0xfffffffc00ec8947 */ /* 0x008fea000383ffff */
[----:B------:R-:W-:Y:S05]  /*10310*/  BRA `(.L_x_323) ;  /* 0xffffff5400707947 */ /* 0x000fea000383ffff */
.L_x_303:
[----:B------:R-:W-:Y:S01]  /*10320*/  BSSY B1, `(.L_x_324) ;  /* 0x0000006000017945 */ /* 0x000fe20003800000 */
[----:B------:R-:W-:-:S07]  /*10330*/  IMAD.MOV.U32 R2, RZ, RZ, -0x1 ;  /* 0xffffffffff027424 */ /* 0x000fce00078e00ff */
[----:B------:R-:W-:Y:S05]  /*10340*/  WARPSYNC.COLLECTIVE R2, `(.L_x_325) ;  /* 0x00000000020c7348 */ /* 0x000fea0003c00000 */
[----:B------:R-:W-:Y:S02]  /*10350*/  ELECT P1, UR62, PT ;  /* 0x00000000003e782f */ /* 0x000fe40003820000 */
[----:B------:R-:W-:Y:S01]  /*10360*/  MOV R2, UR62 ;  /* 0x0000003e00027c02 */ /* 0x000fe20008000f00 */
[----:B------:R-:W-:Y:S10]  /*10370*/  ENDCOLLECTIVE ;  /* 0x000000000000791b */ /* 0x000ff40003800000 */
.L_x_325:
[----:B------:R-:W-:Y:S05]  /*10380*/  BSYNC B1 ;  /* 0x0000000000017941 */ /* 0x000fea0003800000 */
.L_x_324:
[----:B------:R-:W-:Y:S05]  /*10390*/  BRA `(.L_x_326) ;  /* 0xffffffec00e07947 */ /* 0x000fea000383ffff */
.L_x_306:
[----:B-1----:R1:W2:Y:S02]  /*103a0*/  SYNCS.PHASECHK.TRANS64.TRYWAIT P1, [R13+URZ+0x18], R4 ;  /* 0x000018040d0075a7 */ /* 0x0022a4000802017f */
[----:B--2---:R-:W-:Y:S05]  /*103b0*/  @!P1 NANOSLEEP.SYNCS 0x989680 ;  /* 0x009896800000995d */ /* 0x004fea0003900000 */
[----:B------:R-:W2:Y:S02]  /*103c0*/  @!P1 SYNCS.PHASECHK.TRANS64 P1, [R13+URZ+0x18], R4 ;  /* 0x000018040d0095a7 */ /* 0x000ea4000802007f */
[----:B--2---:R-:W-:Y:S05]  /*103d0*/  @!P1 BRA `(.L_x_306) ;  /* 0xfffffffc00f09947 */ /* 0x004fea000383ffff */
[----:B------:R-:W-:Y:S05]  /*103e0*/  BRA `(.L_x_327) ;  /* 0xfffffff0001c7947 */ /* 0x000fea000383ffff */
.L_x_315:
[----:B------:R-:W-:Y:S01]  /*103f0*/  BSSY B0, `(.L_x_328) ;  /* 0x0000006000007945 */ /* 0x000fe20003800000 */
[----:B------:R-:W-:-:S07]  /*10400*/  IMAD.MOV.U32 R2, RZ, RZ, -0x1 ;  /* 0xffffffffff027424 */ /* 0x000fce00078e00ff */
[----:B01----:R-:W-:Y:S05]  /*10410*/  WARPSYNC.COLLECTIVE R2, `(.L_x_329) ;  /* 0x00000000020c7348 */ /* 0x003fea0003c00000 */
[----:B------:R-:W-:Y:S02]  /*10420*/  ELECT P1, UR62, PT ;  /* 0x00000000003e782f */ /* 0x000fe40003820000 */
[----:B------:R-:W-:Y:S01]  /*10430*/  MOV R2, UR62 ;  /* 0x0000003e00027c02 */ /* 0x000fe20008000f00 */
[----:B01----:R-:W-:Y:S10]  /*10440*/  ENDCOLLECTIVE ;  /* 0x000000000000791b */ /* 0x003ff40003800000 */
.L_x_329:
[----:B------:R-:W-:Y:S05]  /*10450*/  BSYNC B0 ;  /* 0x0000000000007941 */ /* 0x000fea0003800000 */
.L_x_328:
[----:B------:R-:W-:Y:S01]  /*10460*/  PLOP3.LUT P0, PT, P1, PT, PT, 0x80, 0x0 ;  /* 0x000000000000781c */ /* 0x000fe20000f0f070 */
[----:B------:R-:W-:-:S12]  /*10470*/  BRA `(.L_x_330) ;  /* 0xfffffff800ac7947 */ /* 0x000fd8000383ffff */
.L_x_319:
[----:B0-----:R0:W1:Y:S02]  /*10480*/  SYNCS.PHASECHK.TRANS64.TRYWAIT P0, [R7+URZ], R2 ;  /* 0x00000002070075a7 */ /* 0x001064000800017f */
[----:B-1----:R-:W-:Y:S05]  /*10490*/  @!P0 NANOSLEEP.SYNCS 0x989680 ;  /* 0x009896800000895d */ /* 0x002fea0003900000 */
[----:B------:R-:W1:Y:S02]  /*104a0*/  @!P0 SYNCS.PHASECHK.TRANS64 P0, [R7+URZ], R2 ;  /* 0x00000002070085a7 */ /* 0x000e64000800007f */
[----:B-1----:R-:W-:Y:S05]  /*104b0*/  @!P0 BRA `(.L_x_319) ;  /* 0xfffffffc00f08947 */ /* 0x002fea000383ffff */
[----:B------:R-:W-:Y:S05]  /*104c0*/  BRA `(.L_x_331) ;  /* 0xfffffff800f07947 */ /* 0x000fea000383ffff */
.L_x_320:
[----:B0-----:R0:W1:Y:S02]  /*104d0*/  SYNCS.PHASECHK.TRANS64.TRYWAIT P0, [R9+URZ], R4 ;  /* 0x00000004090075a7 */ /* 0x001064000800017f */
[----:B-1----:R-:W-:Y:S05]  /*104e0*/  @!P0 NANOSLEEP.SYNCS 0x989680 ;  /* 0x009896800000895d */ /* 0x002fea0003900000 */
[----:B------:R-:W1:Y:S02]  /*104f0*/  @!P0 SYNCS.PHASECHK.TRANS64 P0, [R9+URZ], R4 ;  /* 0x00000004090085a7 */ /* 0x000e64000800007f */
[----:B-1----:R-:W-:Y:S05]  /*10500*/  @!P0 BRA `(.L_x_320) ;  /* 0xfffffffc00f08947 */ /* 0x002fea000383ffff */
[----:B------:R-:W-:Y:S05]  /*10510*/  BRA `(.L_x_332) ;  /* 0xfffffff800f87947 */ /* 0x000fea000383ffff */
.L_x_333:
[----:B------:R-:W-:-:S00]  /*10520*/  BRA `(.L_x_333) ;  /* 0xfffffffc00fc7947 */ /* 0x000fc0000383ffff */
[----:B------:R-:W-:-:S00]  /*10530*/  NOP ;  /* 0x0000000000007918 */ /* 0x000fc00000000000 */
        /* <DEDUP_REMOVED lines=12> */
.L_x_334:


//--------------------- .nv.shared._ZN7cutlass13device_kernelINS_4gemm6kernel13GemmUniversalIN4cute5tupleIJiiiiEEENS1_10collective13CollectiveMmaINS1_37MainloopSm90TmaGmmaWarpSpecializedFP8ILi3ENS5_IJNS4_1CILi2EEENSA_ILi1EEESC_EEENS1_32KernelTmaWarpSpecializedPingpongEEENS5_IJNSA_ILi64EEENSA_ILi256EEESG_EEENS_12float_e4m3_tENS5_IJlSC_lEEESJ_SK_NS4_8TiledMMAINS4_8MMA_AtomIJNS4_4SM904GMMA31MMA_64x256x32_F32E4M3E4M3_SS_TNILNSO_7ScaleInE1ELSQ_1EEEEEENS4_6LayoutINS5_IJSC_SC_SC_EEENS5_IJNSA_ILi0EEESV_SV_EEEEENS5_IJNS4_10UnderscoreESY_SY_EEEEENS4_13SM90_TMA_LOADENS4_14ComposedLayoutINS4_7SwizzleILi2ELi4ELi3EEENS4_18smem_ptr_flag_bitsILi8EEENST_INS5_IJNSA_ILi8EEESG_EEENS5_IJSG_SC_EEEEEEEvNS4_8identityENS4_23SM90_TMA_LOAD_MULTICASTES1B_vS1C_EENS_8epilogue10collective6detail29Sm90TmaWarpSpecializedAdapterINS1G_15DefaultEpilogueISJ_SK_SK_NS1F_6thread17LinearCombinationISJ_Li1EffLNS1K_9ScaleType4KindE0ELNS_15FloatRoundStyleE2ESJ_EENS1_15EpilogueDefaultEEEEEvvEEEEvNT_6ParamsE --------------------------
	.section	.nv.shared._ZN7cutlass13device_kernelINS_4gemm6kernel13GemmUniversalIN4cute5tupleIJiiiiEEENS1_10collective13CollectiveMmaINS1_37MainloopSm90TmaGmmaWarpSpecializedFP8ILi3ENS5_IJNS4_1CILi2EEENSA_ILi1EEESC_EEENS1_32KernelTmaWarpSpecializedPingpongEEENS5_IJNSA_ILi64EEENSA_ILi256EEESG_EEENS_12float_e4m3_tENS5_IJlSC_lEEESJ_SK_NS4_8TiledMMAINS4_8MMA_AtomIJNS4_4SM904GMMA31MMA_64x256x32_F32E4M3E4M3_SS_TNILNSO_7ScaleInE1ELSQ_1EEEEEENS4_6LayoutINS5_IJSC_SC_SC_EEENS5_IJNSA_ILi0EEESV_SV_EEEEENS5_IJNS4_10UnderscoreESY_SY_EEEEENS4_13SM90_TMA_LOADENS4_14ComposedLayoutINS4_7SwizzleILi2ELi4ELi3EEENS4_18smem_ptr_flag_bitsILi8EEENST_INS5_IJNSA_ILi8EEESG_EEENS5_IJSG_SC_EEEEEEEvNS4_8identityENS4_23SM90_TMA_LOAD_MULTICASTES1B_vS1C_EENS_8epilogue10collective6detail29Sm90TmaWarpSpecializedAdapterINS1G_15DefaultEpilogueISJ_SK_SK_NS1F_6thread17LinearCombinationISJ_Li1EffLNS1K_9ScaleType4KindE0ELNS_15FloatRoundStyleE2ESJ_EENS1_15EpilogueDefaultEEEEEvvEEEEvNT_6ParamsE,"aw",@nobits
	.sectionflags	@""
	.align	16
	.zero		1024


//--------------------- .nv.shared.reserved.0     --------------------------
	.section	.nv.shared.reserved.0,"aw",@nobits
	.weak		__nv_reservedSMEM_offset_0_alias
	.size		__nv_reservedSMEM_offset_0_alias, 0, 0
	.other		__nv_reservedSMEM_offset_0_alias,@"STO_CUDA_RESERVED_SHARED STV_DEFAULT"
__nv_reservedSMEM_offset_0_alias:
	.zero		0


//--------------------- .nv.global                --------------------------
	.section	.nv.global,"aw",@nobits
.nv.global:
	.type		_ZN39_INTERNAL_cc14e59f_4_k_cu_71043e36_36694cute1_E,@object
	.size		_ZN39_INTERNAL_cc14e59f_4_k_cu_71043e36_36694cute1_E,(_ZN39_INTERNAL_cc14e59f_4_k_cu_71043e36_36694cuda3std3__45__cpo6cbeginE - _ZN39_INTERNAL_cc14e59f_4_k_cu_71043e36_36694cute1_E)
_ZN39_INTERNAL_cc14e59f_4_k_cu_71043e36_36694cute1_E:
	.zero		1
	.type		_ZN39_INTERNAL_cc14e59f_4_k_cu_71043e36_36694cuda3std3__45__cpo6cbeginE,@object
	.size		_ZN39_INTERNAL_cc14e59f_4_k_cu_71043e36_36694cuda3std3__45__cpo6cbeginE,(_ZN39_INTERNAL_cc14e59f_4_k_cu_71043e36_36694cuda3std3__48in_placeE - _ZN39_INTERNAL_cc14e59f_4_k_cu_71043e36_36694cuda3std3__45__cpo6cbeginE)
_ZN39_INTERNAL_cc14e59f_4_k_cu_71043e36_36694cuda3std3__45__cpo6cbeginE:
	.zero		1
	.type		_ZN39_INTERNAL_cc14e59f_4_k_cu_71043e36_36694cuda3std3__48in_placeE,@object
	.size		_ZN39_INTERNAL_cc14e59f_4_k_cu_71043e36_36694cuda3std3__48in_placeE,(_ZN39_INTERNAL_cc14e59f_4_k_cu_71043e36_36694cuda3std6ranges3__45__cpo9iter_moveE - _ZN39_INTERNAL_cc14e59f_4_k_cu_71043e36_36694cuda3std3__48in_placeE)
_ZN39_INTERNAL_cc14e59f_4_k_cu_71043e36_36694cuda3std3__48in_placeE:
	.zero		1
	.type		_ZN39_INTERNAL_cc14e59f_4_k_cu_71043e36_36694cuda3std6ranges3__45__cpo9iter_moveE,@object
	.size		_ZN39_INTERNAL_cc14e59f_4_k_cu_71043e36_36694cuda3std6ranges3__45__cpo9iter_moveE,(_ZN39_INTERNAL_cc14e59f_4_k_cu_71043e36_36694cuda3std3__45__cpo5beginE - _ZN39_INTERNAL_cc14e59f_4_k_cu_71043e36_36694cuda3std6ranges3__45__cpo9iter_moveE)
_ZN39_INTERNAL_cc14e59f_4_k_cu_71043e36_36694cuda3std6ranges3__45__cpo9iter_moveE:
	.zero		1
	.type		_ZN39_INTERNAL_cc14e59f_4_k_cu_71043e36_36694cuda3std3__45__cpo5beginE,@object
	.size		_ZN39_INTERNAL_cc14e59f_4_k_cu_71043e36_36694cuda3std3__45__cpo5beginE,(_ZN39_INTERNAL_cc14e59f_4_k_cu_71043e36_36694cuda3std3__441_GLOBAL__N__cc14e59f_4_k_cu_71043e36_36696ignoreE - _ZN39_INTERNAL_cc14e59f_4_k_cu_71043e36_36694cuda3std3__45__cpo5beginE)
_ZN39_INTERNAL_cc14e59f_4_k_cu_71043e36_36694cuda3std3__45__cpo5beginE:
	.zero		1
	.type		_ZN39_INTERNAL_cc14e59f_4_k_cu_71043e36_36694cuda3std3__441_GLOBAL__N__cc14e59f_4_k_cu_71043e36_36696ignoreE,@object
	.size		_ZN39_INTERNAL_cc14e59f_4_k_cu_71043e36_36694cuda3std3__441_GLOBAL__N__cc14e59f_4_k_cu_71043e36_36696ignoreE,(_ZN39_INTERNAL_cc14e59f_4_k_cu_71043e36_36694cute7productE - _ZN39_INTERNAL_cc14e59f_4_k_cu_71043e36_36694cuda3std3__441_GLOBAL__N__cc14e59f_4_k_cu_71043e36_36696ignoreE)
_ZN39_INTERNAL_cc14e59f_4_k_cu_71043e36_36694cuda3std3__441_GLOBAL__N__cc14e59f_4_k_cu_71043e36_36696ignoreE:
	.zero		1
	.type		_ZN39_INTERNAL_cc14e59f_4_k_cu_71043e36_36694cute7productE,@object
	.size		_ZN39_INTERNAL_cc14e59f_4_k_cu_71043e36_36694cute7productE,(_ZN39_INTERNAL_cc14e59f_4_k_cu_71043e36_36694cuda3std3__45__cpo3endE - _ZN39_INTERNAL_cc14e59f_4_k_cu_71043e36_36694cute7productE)
_ZN39_INTERNAL_cc14e59f_4_k_cu_71043e36_36694cute7productE:
	.zero		1
	.type		_ZN39_INTERNAL_cc14e59f_4_k_cu_71043e36_36694cuda3std3__45__cpo3endE,@object
	.size		_ZN39_INTERNAL_cc14e59f_4_k_cu_71043e36_36694cuda3std3__45__cpo3endE,(_ZN39_INTERNAL_cc14e59f_4_k_cu_71043e36_36694cuda3std3__419piecewise_constructE - _ZN39_INTERNAL_cc14e59f_4_k_cu_71043e36_36694cuda3std3__45__cpo3endE)
_ZN39_INTERNAL_cc14e59f_4_k_cu_71043e36_36694cuda3std3__45__cpo3endE:
	.zero		1
	.type		_ZN39_INTERNAL_cc14e59f_4_k_cu_71043e36_36694cuda3std3__419piecewise_constructE,@object
	.size		_ZN39_INTERNAL_cc14e59f_4_k_cu_71043e36_36694cuda3std3__419piecewise_constructE,(_ZN39_INTERNAL_cc14e59f_4_k_cu_71043e36_36694cuda3std3__45__cpo4cendE - _ZN39_INTERNAL_cc14e59f_4_k_cu_71043e36_36694cuda3std3__419piecewise_constructE)
_ZN39_INTERNAL_cc14e59f_4_k_cu_71043e36_36694cuda3std3__419piecewise_constructE:
	.zero		1
	.type		_ZN39_INTERNAL_cc14e59f_4_k_cu_71043e36_36694cuda3std3__45__cpo4cendE,@object
	.size		_ZN39_INTERNAL_cc14e59f_4_k_cu_71043e36_36694cuda3std3__45__cpo4cendE,(_ZN39_INTERNAL_cc14e59f_4_k_cu_71043e36_36694cuda3std6ranges3__45__cpo4swapE - _ZN39_INTERNAL_cc14e59f_4_k_cu_71043e36_36694cuda3std3__45__cpo4cendE)
_ZN39_INTERNAL_cc14e59f_4_k_cu_71043e36_36694cuda3std3__45__cpo4cendE:
	.zero		1
	.type		_ZN39_INTERNAL_cc14e59f_4_k_cu_71043e36_36694cuda3std6ranges3__45__cpo4swapE,@object
	.size		_ZN39_INTERNAL_cc14e59f_4_k_cu_71043e36_36694cuda3std6ranges3__45__cpo4swapE,(.L_7 - _ZN39_INTERNAL_cc14e59f_4_k_cu_71043e36_36694cuda3std6ranges3__45__cpo4swapE)
_ZN39_INTERNAL_cc14e59f_4_k_cu_71043e36_36694cuda3std6ranges3__45__cpo4swapE:
	.zero		1
.L_7:


//--------------------- .nv.constant0._ZN7cutlass13device_kernelINS_4gemm6kernel13GemmUniversalIN4cute5tupleIJiiiiEEENS1_10collective13CollectiveMmaINS1_37MainloopSm90TmaGmmaWarpSpecializedFP8ILi3ENS5_IJNS4_1CILi2EEENSA_ILi1EEESC_EEENS1_32KernelTmaWarpSpecializedPingpongEEENS5_IJNSA_ILi64EEENSA_ILi256EEESG_EEENS_12float_e4m3_tENS5_IJlSC_lEEESJ_SK_NS4_8TiledMMAINS4_8MMA_AtomIJNS4_4SM904GMMA31MMA_64x256x32_F32E4M3E4M3_SS_TNILNSO_7ScaleInE1ELSQ_1EEEEEENS4_6LayoutINS5_IJSC_SC_SC_EEENS5_IJNSA_ILi0EEESV_SV_EEEEENS5_IJNS4_10UnderscoreESY_SY_EEEEENS4_13SM90_TMA_LOADENS4_14ComposedLayoutINS4_7SwizzleILi2ELi4ELi3EEENS4_18smem_ptr_flag_bitsILi8EEENST_INS5_IJNSA_ILi8EEESG_EEENS5_IJSG_SC_EEEEEEEvNS4_8identityENS4_23SM90_TMA_LOAD_MULTICASTES1B_vS1C_EENS_8epilogue10collective6detail29Sm90TmaWarpSpecializedAdapterINS1G_15DefaultEpilogueISJ_SK_SK_NS1F_6thread17LinearCombinationISJ_Li1EffLNS1K_9ScaleType4KindE0ELNS_15FloatRoundStyleE2ESJ_EENS1_15EpilogueDefaultEEEEEvvEEEEvNT_6ParamsE --------------------------
	.section	.nv.constant0._ZN7cutlass13device_kernelINS_4gemm6kernel13GemmUniversalIN4cute5tupleIJiiiiEEENS1_10collective13CollectiveMmaINS1_37MainloopSm90TmaGmmaWarpSpecializedFP8ILi3ENS5_IJNS4_1CILi2EEENSA_ILi1EEESC_EEENS1_32KernelTmaWarpSpecializedPingpongEEENS5_IJNSA_ILi64EEENSA_ILi256EEESG_EEENS_12float_e4m3_tENS5_IJlSC_lEEESJ_SK_NS4_8TiledMMAINS4_8MMA_AtomIJNS4_4SM904GMMA31MMA_64x256x32_F32E4M3E4M3_SS_TNILNSO_7ScaleInE1ELSQ_1EEEEEENS4_6LayoutINS5_IJSC_SC_SC_EEENS5_IJNSA_ILi0EEESV_SV_EEEEENS5_IJNS4_10UnderscoreESY_SY_EEEEENS4_13SM90_TMA_LOADENS4_14ComposedLayoutINS4_7SwizzleILi2ELi4ELi3EEENS4_18smem_ptr_flag_bitsILi8EEENST_INS5_IJNSA_ILi8EEESG_EEENS5_IJSG_SC_EEEEEEEvNS4_8identityENS4_23SM90_TMA_LOAD_MULTICASTES1B_vS1C_EENS_8epilogue10collective6detail29Sm90TmaWarpSpecializedAdapterINS1G_15DefaultEpilogueISJ_SK_SK_NS1F_6thread17LinearCombinationISJ_Li1EffLNS1K_9ScaleType4KindE0ELNS_15FloatRoundStyleE2ESJ_EENS1_15EpilogueDefaultEEEEEvvEEEEvNT_6ParamsE,"a",@progbits
	.sectionflags	@""
	.align	4
.nv.constant0._ZN7cutlass13device_kernelINS_4gemm6kernel13GemmUniversalIN4cute5tupleIJiiiiEEENS1_10collective13CollectiveMmaINS1_37MainloopSm90TmaGmmaWarpSpecializedFP8ILi3ENS5_IJNS4_1CILi2EEENSA_ILi1EEESC_EEENS1_32KernelTmaWarpSpecializedPingpongEEENS5_IJNSA_ILi64EEENSA_ILi256EEESG_EEENS_12float_e4m3_tENS5_IJlSC_lEEESJ_SK_NS4_8TiledMMAINS4_8MMA_AtomIJNS4_4SM904GMMA31MMA_64x256x32_F32E4M3E4M3_SS_TNILNSO_7ScaleInE1ELSQ_1EEEEEENS4_6LayoutINS5_IJSC_SC_SC_EEENS5_IJNSA_ILi0EEESV_SV_EEEEENS5_IJNS4_10UnderscoreESY_SY_EEEEENS4_13SM90_TMA_LOADENS4_14ComposedLayoutINS4_7SwizzleILi2ELi4ELi3EEENS4_18smem_ptr_flag_bitsILi8EEENST_INS5_IJNSA_ILi8EEESG_EEENS5_IJSG_SC_EEEEEEEvNS4_8identityENS4_23SM90_TMA_LOAD_MULTICASTES1B_vS1C_EENS_8epilogue10collective6detail29Sm90TmaWarpSpecializedAdapterINS1G_15DefaultEpilogueISJ_SK_SK_NS1F_6thread17LinearCombinationISJ_Li1EffLNS1K_9ScaleType4KindE0ELNS_15FloatRoundStyleE2ESJ_EENS1_15EpilogueDefaultEEEEEvvEEEEvNT_6ParamsE:
	.zero		1664


//--------------------- SYMBOLS --------------------------

	.type		.nv.reservedSmem.offset0,@object
	.size		.nv.reservedSmem.offset0,0x4
